	.target	sm_80

	.elftype	@"ET_EXEC"


//--------------------- .note.nv.tkinfo           --------------------------
	.section	.note.nv.tkinfo,"",@"SHT_NOTE"
	.sectionflags	@"SHF_NOTE_NV_TKINFO"
	.tkinfo
        /*0018*/ 	.word	0x00000002
        /*0030*/ 	.string	""
        /*0030*/ 	.string	"ptxas"
        /*0030*/ 	.string	"Cuda compilation tools, release 13.0, V13.0.88"
        /*0030*/ 	.string	"Build cuda_13.0.r13.0/compiler.36424714_0"
        /*0030*/ 	.string	"-arch sm_80 -m 64 "



//--------------------- .note.nv.cuinfo           --------------------------
	.section	.note.nv.cuinfo,"",@"SHT_NOTE"
	.sectionflags	@"SHF_NOTE_NV_CUINFO"
        /*0018*/ 	.short	0x0002
        /*001a*/ 	.short	0x0050
        /*001c*/ 	.short	0x0082
	.zero		2


//--------------------- .nv.info                  --------------------------
	.section	.nv.info,"",@"SHT_CUDA_INFO"
	.align	4


	//----- nvinfo : EIATTR_REGCOUNT
	.align		4
        /*0000*/ 	.byte	0x04, 0x2f
        /*0002*/ 	.short	(.L_20 - .L_19)
	.align		4
.L_19:
        /*0004*/ 	.word	index@(_ZN17fastertransformer32ldn_calibrate_weight_per_channelIfEEvPfPKT_ii)
        /*0008*/ 	.word	0x0000000f


	//----- nvinfo : EIATTR_FRAME_SIZE
	.align		4
.L_20:
        /*000c*/ 	.byte	0x04, 0x11
        /*000e*/ 	.short	(.L_22 - .L_21)
	.align		4
.L_21:
        /*0010*/ 	.word	index@(_ZN17fastertransformer32ldn_calibrate_weight_per_channelIfEEvPfPKT_ii)
        /*0014*/ 	.word	0x00000000


	//----- nvinfo : EIATTR_REGCOUNT
	.align		4
.L_22:
        /*0018*/ 	.byte	0x04, 0x2f
        /*001a*/ 	.short	(.L_24 - .L_23)
	.align		4
.L_23:
        /*001c*/ 	.word	index@(_ZN17fastertransformer32ldn_calibrate_weight_per_channelI6__halfEEvPfPKT_ii)
        /*0020*/ 	.word	0x0000000e


	//----- nvinfo : EIATTR_FRAME_SIZE
	.align		4
.L_24:
        /*0024*/ 	.byte	0x04, 0x11
        /*0026*/ 	.short	(.L_26 - .L_25)
	.align		4
.L_25:
        /*0028*/ 	.word	index@(_ZN17fastertransformer32ldn_calibrate_weight_per_channelI6__halfEEvPfPKT_ii)
        /*002c*/ 	.word	0x00000000


	//----- nvinfo : EIATTR_REGCOUNT
	.align		4
.L_26:
        /*0030*/ 	.byte	0x04, 0x2f
        /*0032*/ 	.short	(.L_28 - .L_27)
	.align		4
.L_27:
        /*0034*/ 	.word	index@(_ZN17fastertransformer41ldk_calibrate_quantize_weight_per_channelIfEEvPaPfPKT_i)
        /*0038*/ 	.word	0x00000010


	//----- nvinfo : EIATTR_FRAME_SIZE
	.align		4
.L_28:
        /*003c*/ 	.byte	0x04, 0x11
        /*003e*/ 	.short	(.L_30 - .L_29)
	.align		4
.L_29:
        /*0040*/ 	.word	index@(_ZN17fastertransformer41ldk_calibrate_quantize_weight_per_channelIfEEvPaPfPKT_i)
        /*0044*/ 	.word	0x00000000


	//----- nvinfo : EIATTR_REGCOUNT
	.align		4
.L_30:
        /*0048*/ 	.byte	0x04, 0x2f
        /*004a*/ 	.short	(.L_32 - .L_31)
	.align		4
.L_31:
        /*004c*/ 	.word	index@(_ZN17fastertransformer41ldk_calibrate_quantize_weight_per_channelI6__halfEEvPaPfPKT_i)
        /*0050*/ 	.word	0x0000000f


	//----- nvinfo : EIATTR_FRAME_SIZE
	.align		4
.L_32:
        /*0054*/ 	.byte	0x04, 0x11
        /*0056*/ 	.short	(.L_34 - .L_33)
	.align		4
.L_33:
        /*0058*/ 	.word	index@(_ZN17fastertransformer41ldk_calibrate_quantize_weight_per_channelI6__halfEEvPaPfPKT_i)
        /*005c*/ 	.word	0x00000000


	//----- nvinfo : EIATTR_REGCOUNT
	.align		4
.L_34:
        /*0060*/ 	.byte	0x04, 0x2f
        /*0062*/ 	.short	(.L_36 - .L_35)
	.align		4
.L_35:
        /*0064*/ 	.word	index@(_ZN17fastertransformer41ldn_transpose_quantize_weight_per_channelIfEEvPaPKfPKT_ii)
        /*0068*/ 	.word	0x0000000c


	//----- nvinfo : EIATTR_FRAME_SIZE
	.align		4
.L_36:
        /*006c*/ 	.byte	0x04, 0x11
        /*006e*/ 	.short	(.L_38 - .L_37)
	.align		4
.L_37:
        /*0070*/ 	.word	index@(_ZN17fastertransformer41ldn_transpose_quantize_weight_per_channelIfEEvPaPKfPKT_ii)
        /*0074*/ 	.word	0x00000000


	//----- nvinfo : EIATTR_REGCOUNT
	.align		4
.L_38:
        /*0078*/ 	.byte	0x04, 0x2f
        /*007a*/ 	.short	(.L_40 - .L_39)
	.align		4
.L_39:
        /*007c*/ 	.word	index@(_ZN17fastertransformer41ldn_transpose_quantize_weight_per_channelI6__halfEEvPaPKfPKT_ii)
        /*0080*/ 	.word	0x0000000c


	//----- nvinfo : EIATTR_FRAME_SIZE
	.align		4
.L_40:
        /*0084*/ 	.byte	0x04, 0x11
        /*0086*/ 	.short	(.L_42 - .L_41)
	.align		4
.L_41:
        /*0088*/ 	.word	index@(_ZN17fastertransformer41ldn_transpose_quantize_weight_per_channelI6__halfEEvPaPKfPKT_ii)
        /*008c*/ 	.word	0x00000000


	//----- nvinfo : EIATTR_MIN_STACK_SIZE
	.align		4
.L_42:
        /*0090*/ 	.byte	0x04, 0x12
        /*0092*/ 	.short	(.L_44 - .L_43)
	.align		4
.L_43:
        /*0094*/ 	.word	index@(_ZN17fastertransformer41ldn_transpose_quantize_weight_per_channelI6__halfEEvPaPKfPKT_ii)
        /*0098*/ 	.word	0x00000000


	//----- nvinfo : EIATTR_MIN_STACK_SIZE
	.align		4
.L_44:
        /*009c*/ 	.byte	0x04, 0x12
        /*009e*/ 	.short	(.L_46 - .L_45)
	.align		4
.L_45:
        /*00a0*/ 	.word	index@(_ZN17fastertransformer41ldn_transpose_quantize_weight_per_channelIfEEvPaPKfPKT_ii)
        /*00a4*/ 	.word	0x00000000


	//----- nvinfo : EIATTR_MIN_STACK_SIZE
	.align		4
.L_46:
        /*00a8*/ 	.byte	0x04, 0x12
        /*00aa*/ 	.short	(.L_48 - .L_47)
	.align		4
.L_47:
        /*00ac*/ 	.word	index@(_ZN17fastertransformer41ldk_calibrate_quantize_weight_per_channelI6__halfEEvPaPfPKT_i)
        /*00b0*/ 	.word	0x00000000


	//----- nvinfo : EIATTR_MIN_STACK_SIZE
	.align		4
.L_48:
        /*00b4*/ 	.byte	0x04, 0x12
        /*00b6*/ 	.short	(.L_50 - .L_49)
	.align		4
.L_49:
        /*00b8*/ 	.word	index@(_ZN17fastertransformer41ldk_calibrate_quantize_weight_per_channelIfEEvPaPfPKT_i)
        /*00bc*/ 	.word	0x00000000


	//----- nvinfo : EIATTR_MIN_STACK_SIZE
	.align		4
.L_50:
        /*00c0*/ 	.byte	0x04, 0x12
        /*00c2*/ 	.short	(.L_52 - .L_51)
	.align		4
.L_51:
        /*00c4*/ 	.word	index@(_ZN17fastertransformer32ldn_calibrate_weight_per_channelI6__halfEEvPfPKT_ii)
        /*00c8*/ 	.word	0x00000000


	//----- nvinfo : EIATTR_MIN_STACK_SIZE
	.align		4
.L_52:
        /*00cc*/ 	.byte	0x04, 0x12
        /*00ce*/ 	.short	(.L_54 - .L_53)
	.align		4
.L_53:
        /*00d0*/ 	.word	index@(_ZN17fastertransformer32ldn_calibrate_weight_per_channelIfEEvPfPKT_ii)
        /*00d4*/ 	.word	0x00000000
.L_54:


//--------------------- .nv.info._ZN17fastertransformer41ldn_transpose_quantize_weight_per_channelI6__halfEEvPaPKfPKT_ii --------------------------
	.section	.nv.info._ZN17fastertransformer41ldn_transpose_quantize_weight_per_channelI6__halfEEvPaPKfPKT_ii,"",@"SHT_CUDA_INFO"
	.sectionflags	@""
	.align	4


	//----- nvinfo : EIATTR_CUDA_API_VERSION
	.align		4
        /*0000*/ 	.byte	0x04, 0x37
        /*0002*/ 	.short	(.L_56 - .L_55)
.L_55:
        /*0004*/ 	.word	0x00000082


	//----- nvinfo : EIATTR_SW2861232_WAR
	.align		4
.L_56:
        /*0008*/ 	.byte	0x01, 0x35
	.zero		2


	//----- nvinfo : EIATTR_PARAM_CBANK
	.align		4
        /*000c*/ 	.byte	0x04, 0x0a
        /*000e*/ 	.short	(.L_58 - .L_57)
	.align		4
.L_57:
        /*0010*/ 	.word	index@(.nv.constant0._ZN17fastertransformer41ldn_transpose_quantize_weight_per_channelI6__halfEEvPaPKfPKT_ii)
        /*0014*/ 	.short	0x0160
        /*0016*/ 	.short	0x0020


	//----- nvinfo : EIATTR_CBANK_PARAM_SIZE
	.align		4
.L_58:
        /*0018*/ 	.byte	0x03, 0x19
        /*001a*/ 	.short	0x0020


	//----- nvinfo : EIATTR_KPARAM_INFO
	.align		4
        /*001c*/ 	.byte	0x04, 0x17
        /*001e*/ 	.short	(.L_60 - .L_59)
.L_59:
        /*0020*/ 	.word	0x00000000
        /*0024*/ 	.short	0x0004
        /*0026*/ 	.short	0x001c
        /*0028*/ 	.byte	0x00, 0xf0, 0x11, 0x00


	//----- nvinfo : EIATTR_KPARAM_INFO
	.align		4
.L_60:
        /*002c*/ 	.byte	0x04, 0x17
        /*002e*/ 	.short	(.L_62 - .L_61)
.L_61:
        /*0030*/ 	.word	0x00000000
        /*0034*/ 	.short	0x0003
        /*0036*/ 	.short	0x0018
        /*0038*/ 	.byte	0x00, 0xf0, 0x11, 0x00


	//----- nvinfo : EIATTR_KPARAM_INFO
	.align		4
.L_62:
        /*003c*/ 	.byte	0x04, 0x17
        /*003e*/ 	.short	(.L_64 - .L_63)
.L_63:
        /*0040*/ 	.word	0x00000000
        /*0044*/ 	.short	0x0002
        /*0046*/ 	.short	0x0010
        /*0048*/ 	.byte	0x00, 0xf0, 0x21, 0x00


	//----- nvinfo : EIATTR_KPARAM_INFO
	.align		4
.L_64:
        /*004c*/ 	.byte	0x04, 0x17
        /*004e*/ 	.short	(.L_66 - .L_65)
.L_65:
        /*0050*/ 	.word	0x00000000
        /*0054*/ 	.short	0x0001
        /*0056*/ 	.short	0x0008
        /*0058*/ 	.byte	0x00, 0xf0, 0x21, 0x00


	//----- nvinfo : EIATTR_KPARAM_INFO
	.align		4
.L_66:
        /*005c*/ 	.byte	0x04, 0x17
        /*005e*/ 	.short	(.L_68 - .L_67)
.L_67:
        /*0060*/ 	.word	0x00000000
        /*0064*/ 	.short	0x0000
        /*0066*/ 	.short	0x0000
        /*0068*/ 	.byte	0x00, 0xf0, 0x21, 0x00


	//----- nvinfo : EIATTR_MAXREG_COUNT
	.align		4
.L_68:
        /*006c*/ 	.byte	0x03, 0x1b
        /*006e*/ 	.short	0x00ff


	//----- nvinfo : EIATTR_NUM_BARRIERS
	.align		4
        /*0070*/ 	.byte	0x02, 0x4c
        /*0072*/ 	.byte	0x01
	.zero		1


	//----- nvinfo : EIATTR_MERCURY_ISA_VERSION
	.align		4
        /*0074*/ 	.byte	0x03, 0x5f
        /*0076*/ 	.short	0x0000


	//----- nvinfo : EIATTR_EXIT_INSTR_OFFSETS
	.align		4
        /*0078*/ 	.byte	0x04, 0x1c
        /*007a*/ 	.short	(.L_70 - .L_69)


	//   ....[0]....
.L_69:
        /*007c*/ 	.word	0x00000160


	//   ....[1]....
        /*0080*/ 	.word	0x00000250
.L_70:


//--------------------- .nv.info._ZN17fastertransformer41ldn_transpose_quantize_weight_per_channelIfEEvPaPKfPKT_ii --------------------------
	.section	.nv.info._ZN17fastertransformer41ldn_transpose_quantize_weight_per_channelIfEEvPaPKfPKT_ii,"",@"SHT_CUDA_INFO"
	.sectionflags	@""
	.align	4


	//----- nvinfo : EIATTR_CUDA_API_VERSION
	.align		4
        /*0000*/ 	.byte	0x04, 0x37
        /*0002*/ 	.short	(.L_72 - .L_71)
.L_71:
        /*0004*/ 	.word	0x00000082


	//----- nvinfo : EIATTR_SW2861232_WAR
	.align		4
.L_72:
        /*0008*/ 	.byte	0x01, 0x35
	.zero		2


	//----- nvinfo : EIATTR_PARAM_CBANK
	.align		4
        /*000c*/ 	.byte	0x04, 0x0a
        /*000e*/ 	.short	(.L_74 - .L_73)
	.align		4
.L_73:
        /*0010*/ 	.word	index@(.nv.constant0._ZN17fastertransformer41ldn_transpose_quantize_weight_per_channelIfEEvPaPKfPKT_ii)
        /*0014*/ 	.short	0x0160
        /*0016*/ 	.short	0x0020


	//----- nvinfo : EIATTR_CBANK_PARAM_SIZE
	.align		4
.L_74:
        /*0018*/ 	.byte	0x03, 0x19
        /*001a*/ 	.short	0x0020


	//----- nvinfo : EIATTR_KPARAM_INFO
	.align		4
        /*001c*/ 	.byte	0x04, 0x17
        /*001e*/ 	.short	(.L_76 - .L_75)
.L_75:
        /*0020*/ 	.word	0x00000000
        /*0024*/ 	.short	0x0004
        /*0026*/ 	.short	0x001c
        /*0028*/ 	.byte	0x00, 0xf0, 0x11, 0x00


	//----- nvinfo : EIATTR_KPARAM_INFO
	.align		4
.L_76:
        /*002c*/ 	.byte	0x04, 0x17
        /*002e*/ 	.short	(.L_78 - .L_77)
.L_77:
        /*0030*/ 	.word	0x00000000
        /*0034*/ 	.short	0x0003
        /*0036*/ 	.short	0x0018
        /*0038*/ 	.byte	0x00, 0xf0, 0x11, 0x00


	//----- nvinfo : EIATTR_KPARAM_INFO
	.align		4
.L_78:
        /*003c*/ 	.byte	0x04, 0x17
        /*003e*/ 	.short	(.L_80 - .L_79)
.L_79:
        /*0040*/ 	.word	0x00000000
        /*0044*/ 	.short	0x0002
        /*0046*/ 	.short	0x0010
        /*0048*/ 	.byte	0x00, 0xf0, 0x21, 0x00


	//----- nvinfo : EIATTR_KPARAM_INFO
	.align		4
.L_80:
        /*004c*/ 	.byte	0x04, 0x17
        /*004e*/ 	.short	(.L_82 - .L_81)
.L_81:
        /*0050*/ 	.word	0x00000000
        /*0054*/ 	.short	0x0001
        /*0056*/ 	.short	0x0008
        /*0058*/ 	.byte	0x00, 0xf0, 0x21, 0x00


	//----- nvinfo : EIATTR_KPARAM_INFO
	.align		4
.L_82:
        /*005c*/ 	.byte	0x04, 0x17
        /*005e*/ 	.short	(.L_84 - .L_83)
.L_83:
        /*0060*/ 	.word	0x00000000
        /*0064*/ 	.short	0x0000
        /*0066*/ 	.short	0x0000
        /*0068*/ 	.byte	0x00, 0xf0, 0x21, 0x00


	//----- nvinfo : EIATTR_MAXREG_COUNT
	.align		4
.L_84:
        /*006c*/ 	.byte	0x03, 0x1b
        /*006e*/ 	.short	0x00ff


	//----- nvinfo : EIATTR_NUM_BARRIERS
	.align		4
        /*0070*/ 	.byte	0x02, 0x4c
        /*0072*/ 	.byte	0x01
	.zero		1


	//----- nvinfo : EIATTR_MERCURY_ISA_VERSION
	.align		4
        /*0074*/ 	.byte	0x03, 0x5f
        /*0076*/ 	.short	0x0000


	//----- nvinfo : EIATTR_EXIT_INSTR_OFFSETS
	.align		4
        /*0078*/ 	.byte	0x04, 0x1c
        /*007a*/ 	.short	(.L_86 - .L_85)


	//   ....[0]....
.L_85:
        /*007c*/ 	.word	0x00000150


	//   ....[1]....
        /*0080*/ 	.word	0x00000220
.L_86:


//--------------------- .nv.info._ZN17fastertransformer41ldk_calibrate_quantize_weight_per_channelI6__halfEEvPaPfPKT_i --------------------------
	.section	.nv.info._ZN17fastertransformer41ldk_calibrate_quantize_weight_per_channelI6__halfEEvPaPfPKT_i,"",@"SHT_CUDA_INFO"
	.sectionflags	@""
	.align	4


	//----- nvinfo : EIATTR_CUDA_API_VERSION
	.align		4
        /*0000*/ 	.byte	0x04, 0x37
        /*0002*/ 	.short	(.L_88 - .L_87)
.L_87:
        /*0004*/ 	.word	0x00000082


	//----- nvinfo : EIATTR_SW2861232_WAR
	.align		4
.L_88:
        /*0008*/ 	.byte	0x01, 0x35
	.zero		2


	//----- nvinfo : EIATTR_PARAM_CBANK
	.align		4
        /*000c*/ 	.byte	0x04, 0x0a
        /*000e*/ 	.short	(.L_90 - .L_89)
	.align		4
.L_89:
        /*0010*/ 	.word	index@(.nv.constant0._ZN17fastertransformer41ldk_calibrate_quantize_weight_per_channelI6__halfEEvPaPfPKT_i)
        /*0014*/ 	.short	0x0160
        /*0016*/ 	.short	0x001c


	//----- nvinfo : EIATTR_CBANK_PARAM_SIZE
	.align		4
.L_90:
        /*0018*/ 	.byte	0x03, 0x19
        /*001a*/ 	.short	0x001c


	//----- nvinfo : EIATTR_KPARAM_INFO
	.align		4
        /*001c*/ 	.byte	0x04, 0x17
        /*001e*/ 	.short	(.L_92 - .L_91)
.L_91:
        /*0020*/ 	.word	0x00000000
        /*0024*/ 	.short	0x0003
        /*0026*/ 	.short	0x0018
        /*0028*/ 	.byte	0x00, 0xf0, 0x11, 0x00


	//----- nvinfo : EIATTR_KPARAM_INFO
	.align		4
.L_92:
        /*002c*/ 	.byte	0x04, 0x17
        /*002e*/ 	.short	(.L_94 - .L_93)
.L_93:
        /*0030*/ 	.word	0x00000000
        /*0034*/ 	.short	0x0002
        /*0036*/ 	.short	0x0010
        /*0038*/ 	.byte	0x00, 0xf0, 0x21, 0x00


	//----- nvinfo : EIATTR_KPARAM_INFO
	.align		4
.L_94:
        /*003c*/ 	.byte	0x04, 0x17
        /*003e*/ 	.short	(.L_96 - .L_95)
.L_95:
        /*0040*/ 	.word	0x00000000
        /*0044*/ 	.short	0x0001
        /*0046*/ 	.short	0x0008
        /*0048*/ 	.byte	0x00, 0xf0, 0x21, 0x00


	//----- nvinfo : EIATTR_KPARAM_INFO
	.align		4
.L_96:
        /*004c*/ 	.byte	0x04, 0x17
        /*004e*/ 	.short	(.L_98 - .L_97)
.L_97:
        /*0050*/ 	.word	0x00000000
        /*0054*/ 	.short	0x0000
        /*0056*/ 	.short	0x0000
        /*0058*/ 	.byte	0x00, 0xf0, 0x21, 0x00


	//----- nvinfo : EIATTR_MAXREG_COUNT
	.align		4
.L_98:
        /*005c*/ 	.byte	0x03, 0x1b
        /*005e*/ 	.short	0x00ff


	//----- nvinfo : EIATTR_NUM_BARRIERS
	.align		4
        /*0060*/ 	.byte	0x02, 0x4c
        /*0062*/ 	.byte	0x01
	.zero		1


	//----- nvinfo : EIATTR_MERCURY_ISA_VERSION
	.align		4
        /*0064*/ 	.byte	0x03, 0x5f
        /*0066*/ 	.short	0x0000


	//----- nvinfo : EIATTR_COOP_GROUP_MASK_REGIDS
	.align		4
        /*0068*/ 	.byte	0x04, 0x29
        /*006a*/ 	.short	(.L_100 - .L_99)


	//   ....[0]....
.L_99:
        /*006c*/ 	.word	0xffffffff


	//   ....[1]....
        /*0070*/ 	.word	0xffffffff


	//   ....[2]....
        /*0074*/ 	.word	0xffffffff


	//   ....[3]....
        /*0078*/ 	.word	0xffffffff


	//   ....[4]....
        /*007c*/ 	.word	0xffffffff


	//   ....[5]....
        /*0080*/ 	.word	0xffffffff


	//   ....[6]....
        /*0084*/ 	.word	0xffffffff


	//   ....[7]....
        /*0088*/ 	.word	0xffffffff


	//   ....[8]....
        /*008c*/ 	.word	0xffffffff


	//   ....[9]....
        /*0090*/ 	.word	0xffffffff


	//----- nvinfo : EIATTR_COOP_GROUP_INSTR_OFFSETS
	.align		4
.L_100:
        /*0094*/ 	.byte	0x04, 0x28
        /*0096*/ 	.short	(.L_102 - .L_101)


	//   ....[0]....
.L_101:
        /*0098*/ 	.word	0x000001b0


	//   ....[1]....
        /*009c*/ 	.word	0x000001e0


	//   ....[2]....
        /*00a0*/ 	.word	0x00000210


	//   ....[3]....
        /*00a4*/ 	.word	0x00000240


	//   ....[4]....
        /*00a8*/ 	.word	0x00000280


	//   ....[5]....
        /*00ac*/ 	.word	0x00000330


	//   ....[6]....
        /*00b0*/ 	.word	0x00000350


	//   ....[7]....
        /*00b4*/ 	.word	0x00000370


	//   ....[8]....
        /*00b8*/ 	.word	0x00000390


	//   ....[9]....
        /*00bc*/ 	.word	0x000003b0


	//----- nvinfo : EIATTR_EXIT_INSTR_OFFSETS
	.align		4
.L_102:
        /*00c0*/ 	.byte	0x04, 0x1c
        /*00c2*/ 	.short	(.L_104 - .L_103)


	//   ....[0]....
.L_103:
        /*00c4*/ 	.word	0x00000420


	//   ....[1]....
        /*00c8*/ 	.word	0x00000540


	//----- nvinfo : EIATTR_CRS_STACK_SIZE
	.align		4
.L_104:
        /*00cc*/ 	.byte	0x04, 0x1e
        /*00ce*/ 	.short	(.L_106 - .L_105)
.L_105:
        /*00d0*/ 	.word	0x00000000
.L_106:


//--------------------- .nv.info._ZN17fastertransformer41ldk_calibrate_quantize_weight_per_channelIfEEvPaPfPKT_i --------------------------
	.section	.nv.info._ZN17fastertransformer41ldk_calibrate_quantize_weight_per_channelIfEEvPaPfPKT_i,"",@"SHT_CUDA_INFO"
	.sectionflags	@""
	.align	4


	//----- nvinfo : EIATTR_CUDA_API_VERSION
	.align		4
        /*0000*/ 	.byte	0x04, 0x37
        /*0002*/ 	.short	(.L_108 - .L_107)
.L_107:
        /*0004*/ 	.word	0x00000082


	//----- nvinfo : EIATTR_SW2861232_WAR
	.align		4
.L_108:
        /*0008*/ 	.byte	0x01, 0x35
	.zero		2


	//----- nvinfo : EIATTR_PARAM_CBANK
	.align		4
        /*000c*/ 	.byte	0x04, 0x0a
        /*000e*/ 	.short	(.L_110 - .L_109)
	.align		4
.L_109:
        /*0010*/ 	.word	index@(.nv.constant0._ZN17fastertransformer41ldk_calibrate_quantize_weight_per_channelIfEEvPaPfPKT_i)
        /*0014*/ 	.short	0x0160
        /*0016*/ 	.short	0x001c


	//----- nvinfo : EIATTR_CBANK_PARAM_SIZE
	.align		4
.L_110:
        /*0018*/ 	.byte	0x03, 0x19
        /*001a*/ 	.short	0x001c


	//----- nvinfo : EIATTR_KPARAM_INFO
	.align		4
        /*001c*/ 	.byte	0x04, 0x17
        /*001e*/ 	.short	(.L_112 - .L_111)
.L_111:
        /*0020*/ 	.word	0x00000000
        /*0024*/ 	.short	0x0003
        /*0026*/ 	.short	0x0018
        /*0028*/ 	.byte	0x00, 0xf0, 0x11, 0x00


	//----- nvinfo : EIATTR_KPARAM_INFO
	.align		4
.L_112:
        /*002c*/ 	.byte	0x04, 0x17
        /*002e*/ 	.short	(.L_114 - .L_113)
.L_113:
        /*0030*/ 	.word	0x00000000
        /*0034*/ 	.short	0x0002
        /*0036*/ 	.short	0x0010
        /*0038*/ 	.byte	0x00, 0xf0, 0x21, 0x00


	//----- nvinfo : EIATTR_KPARAM_INFO
	.align		4
.L_114:
        /*003c*/ 	.byte	0x04, 0x17
        /*003e*/ 	.short	(.L_116 - .L_115)
.L_115:
        /*0040*/ 	.word	0x00000000
        /*0044*/ 	.short	0x0001
        /*0046*/ 	.short	0x0008
        /*0048*/ 	.byte	0x00, 0xf0, 0x21, 0x00


	//----- nvinfo : EIATTR_KPARAM_INFO
	.align		4
.L_116:
        /*004c*/ 	.byte	0x04, 0x17
        /*004e*/ 	.short	(.L_118 - .L_117)
.L_117:
        /*0050*/ 	.word	0x00000000
        /*0054*/ 	.short	0x0000
        /*0056*/ 	.short	0x0000
        /*0058*/ 	.byte	0x00, 0xf0, 0x21, 0x00


	//----- nvinfo : EIATTR_MAXREG_COUNT
	.align		4
.L_118:
        /*005c*/ 	.byte	0x03, 0x1b
        /*005e*/ 	.short	0x00ff


	//----- nvinfo : EIATTR_NUM_BARRIERS
	.align		4
        /*0060*/ 	.byte	0x02, 0x4c
        /*0062*/ 	.byte	0x01
	.zero		1


	//----- nvinfo : EIATTR_MERCURY_ISA_VERSION
	.align		4
        /*0064*/ 	.byte	0x03, 0x5f
        /*0066*/ 	.short	0x0000


	//----- nvinfo : EIATTR_COOP_GROUP_MASK_REGIDS
	.align		4
        /*0068*/ 	.byte	0x04, 0x29
        /*006a*/ 	.short	(.L_120 - .L_119)


	//   ....[0]....
.L_119:
        /*006c*/ 	.word	0xffffffff


	//   ....[1]....
        /*0070*/ 	.word	0xffffffff


	//   ....[2]....
        /*0074*/ 	.word	0xffffffff


	//   ....[3]....
        /*0078*/ 	.word	0xffffffff


	//   ....[4]....
        /*007c*/ 	.word	0xffffffff


	//   ....[5]....
        /*0080*/ 	.word	0xffffffff


	//   ....[6]....
        /*0084*/ 	.word	0xffffffff


	//   ....[7]....
        /*0088*/ 	.word	0xffffffff


	//   ....[8]....
        /*008c*/ 	.word	0xffffffff


	//   ....[9]....
        /*0090*/ 	.word	0xffffffff


	//----- nvinfo : EIATTR_COOP_GROUP_INSTR_OFFSETS
	.align		4
.L_120:
        /*0094*/ 	.byte	0x04, 0x28
        /*0096*/ 	.short	(.L_122 - .L_121)


	//   ....[0]....
.L_121:
        /*0098*/ 	.word	0x00000190


	//   ....[1]....
        /*009c*/ 	.word	0x00000210


	//   ....[2]....
        /*00a0*/ 	.word	0x00000240


	//   ....[3]....
        /*00a4*/ 	.word	0x00000270


	//   ....[4]....
        /*00a8*/ 	.word	0x00000290


	//   ....[5]....
        /*00ac*/ 	.word	0x000002f0


	//   ....[6]....
        /*00b0*/ 	.word	0x00000310


	//   ....[7]....
        /*00b4*/ 	.word	0x00000330


	//   ....[8]....
        /*00b8*/ 	.word	0x00000350


	//   ....[9]....
        /*00bc*/ 	.word	0x00000380


	//----- nvinfo : EIATTR_EXIT_INSTR_OFFSETS
	.align		4
.L_122:
        /*00c0*/ 	.byte	0x04, 0x1c
        /*00c2*/ 	.short	(.L_124 - .L_123)


	//   ....[0]....
.L_123:
        /*00c4*/ 	.word	0x000003f0


	//   ....[1]....
        /*00c8*/ 	.word	0x00000500


	//----- nvinfo : EIATTR_CRS_STACK_SIZE
	.align		4
.L_124:
        /*00cc*/ 	.byte	0x04, 0x1e
        /*00ce*/ 	.short	(.L_126 - .L_125)
.L_125:
        /*00d0*/ 	.word	0x00000000
.L_126:


//--------------------- .nv.info._ZN17fastertransformer32ldn_calibrate_weight_per_channelI6__halfEEvPfPKT_ii --------------------------
	.section	.nv.info._ZN17fastertransformer32ldn_calibrate_weight_per_channelI6__halfEEvPfPKT_ii,"",@"SHT_CUDA_INFO"
	.sectionflags	@""
	.align	4


	//----- nvinfo : EIATTR_CUDA_API_VERSION
	.align		4
        /*0000*/ 	.byte	0x04, 0x37
        /*0002*/ 	.short	(.L_128 - .L_127)
.L_127:
        /*0004*/ 	.word	0x00000082


	//----- nvinfo : EIATTR_SW2861232_WAR
	.align		4
.L_128:
        /*0008*/ 	.byte	0x01, 0x35
	.zero		2


	//----- nvinfo : EIATTR_PARAM_CBANK
	.align		4
        /*000c*/ 	.byte	0x04, 0x0a
        /*000e*/ 	.short	(.L_130 - .L_129)
	.align		4
.L_129:
        /*0010*/ 	.word	index@(.nv.constant0._ZN17fastertransformer32ldn_calibrate_weight_per_channelI6__halfEEvPfPKT_ii)
        /*0014*/ 	.short	0x0160
        /*0016*/ 	.short	0x0018


	//----- nvinfo : EIATTR_CBANK_PARAM_SIZE
	.align		4
.L_130:
        /*0018*/ 	.byte	0x03, 0x19
        /*001a*/ 	.short	0x0018


	//----- nvinfo : EIATTR_KPARAM_INFO
	.align		4
        /*001c*/ 	.byte	0x04, 0x17
        /*001e*/ 	.short	(.L_132 - .L_131)
.L_131:
        /*0020*/ 	.word	0x00000000
        /*0024*/ 	.short	0x0003
        /*0026*/ 	.short	0x0014
        /*0028*/ 	.byte	0x00, 0xf0, 0x11, 0x00


	//----- nvinfo : EIATTR_KPARAM_INFO
	.align		4
.L_132:
        /*002c*/ 	.byte	0x04, 0x17
        /*002e*/ 	.short	(.L_134 - .L_133)
.L_133:
        /*0030*/ 	.word	0x00000000
        /*0034*/ 	.short	0x0002
        /*0036*/ 	.short	0x0010
        /*0038*/ 	.byte	0x00, 0xf0, 0x11, 0x00


	//----- nvinfo : EIATTR_KPARAM_INFO
	.align		4
.L_134:
        /*003c*/ 	.byte	0x04, 0x17
        /*003e*/ 	.short	(.L_136 - .L_135)
.L_135:
        /*0040*/ 	.word	0x00000000
        /*0044*/ 	.short	0x0001
        /*0046*/ 	.short	0x0008
        /*0048*/ 	.byte	0x00, 0xf0, 0x21, 0x00


	//----- nvinfo : EIATTR_KPARAM_INFO
	.align		4
.L_136:
        /*004c*/ 	.byte	0x04, 0x17
        /*004e*/ 	.short	(.L_138 - .L_137)
.L_137:
        /*0050*/ 	.word	0x00000000
        /*0054*/ 	.short	0x0000
        /*0056*/ 	.short	0x0000
        /*0058*/ 	.byte	0x00, 0xf0, 0x21, 0x00


	//----- nvinfo : EIATTR_MAXREG_COUNT
	.align		4
.L_138:
        /*005c*/ 	.byte	0x03, 0x1b
        /*005e*/ 	.short	0x00ff


	//----- nvinfo : EIATTR_NUM_BARRIERS
	.align		4
        /*0060*/ 	.byte	0x02, 0x4c
        /*0062*/ 	.byte	0x01
	.zero		1


	//----- nvinfo : EIATTR_MERCURY_ISA_VERSION
	.align		4
        /*0064*/ 	.byte	0x03, 0x5f
        /*0066*/ 	.short	0x0000


	//----- nvinfo : EIATTR_COOP_GROUP_MASK_REGIDS
	.align		4
        /*0068*/ 	.byte	0x04, 0x29
        /*006a*/ 	.short	(.L_140 - .L_139)


	//   ....[0]....
.L_139:
        /*006c*/ 	.word	0xffffffff


	//   ....[1]....
        /*0070*/ 	.word	0xffffffff


	//   ....[2]....
        /*0074*/ 	.word	0xffffffff


	//   ....[3]....
        /*0078*/ 	.word	0xffffffff


	//   ....[4]....
        /*007c*/ 	.word	0xffffffff


	//   ....[5]....
        /*0080*/ 	.word	0xffffffff


	//   ....[6]....
        /*0084*/ 	.word	0xffffffff


	//   ....[7]....
        /*0088*/ 	.word	0xffffffff


	//   ....[8]....
        /*008c*/ 	.word	0xffffffff


	//   ....[9]....
        /*0090*/ 	.word	0xffffffff


	//----- nvinfo : EIATTR_COOP_GROUP_INSTR_OFFSETS
	.align		4
.L_140:
        /*0094*/ 	.byte	0x04, 0x28
        /*0096*/ 	.short	(.L_142 - .L_141)


	//   ....[0]....
.L_141:
        /*0098*/ 	.word	0x00000150


	//   ....[1]....
        /*009c*/ 	.word	0x000001c0


	//   ....[2]....
        /*00a0*/ 	.word	0x000001f0


	//   ....[3]....
        /*00a4*/ 	.word	0x00000230


	//   ....[4]....
        /*00a8*/ 	.word	0x00000250


	//   ....[5]....
        /*00ac*/ 	.word	0x000002d0


	//   ....[6]....
        /*00b0*/ 	.word	0x000002f0


	//   ....[7]....
        /*00b4*/ 	.word	0x00000310


	//   ....[8]....
        /*00b8*/ 	.word	0x00000330


	//   ....[9]....
        /*00bc*/ 	.word	0x00000350


	//----- nvinfo : EIATTR_EXIT_INSTR_OFFSETS
	.align		4
.L_142:
        /*00c0*/ 	.byte	0x04, 0x1c
        /*00c2*/ 	.short	(.L_144 - .L_143)


	//   ....[0]....
.L_143:
        /*00c4*/ 	.word	0x00000370


	//   ....[1]....
        /*00c8*/ 	.word	0x000003a0


	//----- nvinfo : EIATTR_CRS_STACK_SIZE
	.align		4
.L_144:
        /*00cc*/ 	.byte	0x04, 0x1e
        /*00ce*/ 	.short	(.L_146 - .L_145)
.L_145:
        /*00d0*/ 	.word	0x00000000
.L_146:


//--------------------- .nv.info._ZN17fastertransformer32ldn_calibrate_weight_per_channelIfEEvPfPKT_ii --------------------------
	.section	.nv.info._ZN17fastertransformer32ldn_calibrate_weight_per_channelIfEEvPfPKT_ii,"",@"SHT_CUDA_INFO"
	.sectionflags	@""
	.align	4


	//----- nvinfo : EIATTR_CUDA_API_VERSION
	.align		4
        /*0000*/ 	.byte	0x04, 0x37
        /*0002*/ 	.short	(.L_148 - .L_147)
.L_147:
        /*0004*/ 	.word	0x00000082


	//----- nvinfo : EIATTR_SW2861232_WAR
	.align		4
.L_148:
        /*0008*/ 	.byte	0x01, 0x35
	.zero		2


	//----- nvinfo : EIATTR_PARAM_CBANK
	.align		4
        /*000c*/ 	.byte	0x04, 0x0a
        /*000e*/ 	.short	(.L_150 - .L_149)
	.align		4
.L_149:
        /*0010*/ 	.word	index@(.nv.constant0._ZN17fastertransformer32ldn_calibrate_weight_per_channelIfEEvPfPKT_ii)
        /*0014*/ 	.short	0x0160
        /*0016*/ 	.short	0x0018


	//----- nvinfo : EIATTR_CBANK_PARAM_SIZE
	.align		4
.L_150:
        /*0018*/ 	.byte	0x03, 0x19
        /*001a*/ 	.short	0x0018


	//----- nvinfo : EIATTR_KPARAM_INFO
	.align		4
        /*001c*/ 	.byte	0x04, 0x17
        /*001e*/ 	.short	(.L_152 - .L_151)
.L_151:
        /*0020*/ 	.word	0x00000000
        /*0024*/ 	.short	0x0003
        /*0026*/ 	.short	0x0014
        /*0028*/ 	.byte	0x00, 0xf0, 0x11, 0x00


	//----- nvinfo : EIATTR_KPARAM_INFO
	.align		4
.L_152:
        /*002c*/ 	.byte	0x04, 0x17
        /*002e*/ 	.short	(.L_154 - .L_153)
.L_153:
        /*0030*/ 	.word	0x00000000
        /*0034*/ 	.short	0x0002
        /*0036*/ 	.short	0x0010
        /*0038*/ 	.byte	0x00, 0xf0, 0x11, 0x00


	//----- nvinfo : EIATTR_KPARAM_INFO
	.align		4
.L_154:
        /*003c*/ 	.byte	0x04, 0x17
        /*003e*/ 	.short	(.L_156 - .L_155)
.L_155:
        /*0040*/ 	.word	0x00000000
        /*0044*/ 	.short	0x0001
        /*0046*/ 	.short	0x0008
        /*0048*/ 	.byte	0x00, 0xf0, 0x21, 0x00


	//----- nvinfo : EIATTR_KPARAM_INFO
	.align		4
.L_156:
        /*004c*/ 	.byte	0x04, 0x17
        /*004e*/ 	.short	(.L_158 - .L_157)
.L_157:
        /*0050*/ 	.word	0x00000000
        /*0054*/ 	.short	0x0000
        /*0056*/ 	.short	0x0000
        /*0058*/ 	.byte	0x00, 0xf0, 0x21, 0x00


	//----- nvinfo : EIATTR_MAXREG_COUNT
	.align		4
.L_158:
        /*005c*/ 	.byte	0x03, 0x1b
        /*005e*/ 	.short	0x00ff


	//----- nvinfo : EIATTR_NUM_BARRIERS
	.align		4
        /*0060*/ 	.byte	0x02, 0x4c
        /*0062*/ 	.byte	0x01
	.zero		1


	//----- nvinfo : EIATTR_MERCURY_ISA_VERSION
	.align		4
        /*0064*/ 	.byte	0x03, 0x5f
        /*0066*/ 	.short	0x0000


	//----- nvinfo : EIATTR_COOP_GROUP_MASK_REGIDS
	.align		4
        /*0068*/ 	.byte	0x04, 0x29
        /*006a*/ 	.short	(.L_160 - .L_159)


	//   ....[0]....
.L_159:
        /*006c*/ 	.word	0xffffffff


	//   ....[1]....
        /*0070*/ 	.word	0xffffffff


	//   ....[2]....
        /*0074*/ 	.word	0xffffffff


	//   ....[3]....
        /*0078*/ 	.word	0xffffffff


	//   ....[4]....
        /*007c*/ 	.word	0xffffffff


	//   ....[5]....
        /*0080*/ 	.word	0xffffffff


	//   ....[6]....
        /*0084*/ 	.word	0xffffffff


	//   ....[7]....
        /*0088*/ 	.word	0xffffffff


	//   ....[8]....
        /*008c*/ 	.word	0xffffffff


	//   ....[9]....
        /*0090*/ 	.word	0xffffffff


	//----- nvinfo : EIATTR_COOP_GROUP_INSTR_OFFSETS
	.align		4
.L_160:
        /*0094*/ 	.byte	0x04, 0x28
        /*0096*/ 	.short	(.L_162 - .L_161)


	//   ....[0]....
.L_161:
        /*0098*/ 	.word	0x00000140


	//   ....[1]....
        /*009c*/ 	.word	0x000001c0


	//   ....[2]....
        /*00a0*/ 	.word	0x000001f0


	//   ....[3]....
        /*00a4*/ 	.word	0x00000230


	//   ....[4]....
        /*00a8*/ 	.word	0x00000250


	//   ....[5]....
        /*00ac*/ 	.word	0x000002b0


	//   ....[6]....
        /*00b0*/ 	.word	0x000002d0


	//   ....[7]....
        /*00b4*/ 	.word	0x000002f0


	//   ....[8]....
        /*00b8*/ 	.word	0x00000310


	//   ....[9]....
        /*00bc*/ 	.word	0x00000330


	//----- nvinfo : EIATTR_EXIT_INSTR_OFFSETS
	.align		4
.L_162:
        /*00c0*/ 	.byte	0x04, 0x1c
        /*00c2*/ 	.short	(.L_164 - .L_163)


	//   ....[0]....
.L_163:
        /*00c4*/ 	.word	0x00000350


	//   ....[1]....
        /*00c8*/ 	.word	0x00000380


	//----- nvinfo : EIATTR_CRS_STACK_SIZE
	.align		4
.L_164:
        /*00cc*/ 	.byte	0x04, 0x1e
        /*00ce*/ 	.short	(.L_166 - .L_165)
.L_165:
        /*00d0*/ 	.word	0x00000000
.L_166:


//--------------------- .nv.callgraph             --------------------------
	.section	.nv.callgraph,"",@"SHT_CUDA_CALLGRAPH"
	.align	4
	.sectionentsize	8
	.align		4
        /*0000*/ 	.word	0x00000000
	.align		4
        /*0004*/ 	.word	0xffffffff
	.align		4
        /*0008*/ 	.word	0x00000000
	.align		4
        /*000c*/ 	.word	0xfffffffe
	.align		4
        /*0010*/ 	.word	0x00000000
	.align		4
        /*0014*/ 	.word	0xfffffffd
	.align		4
        /*0018*/ 	.word	0x00000000
	.align		4
        /*001c*/ 	.word	0xfffffffc


//--------------------- .nv.rel.action            --------------------------
	.section	.nv.rel.action,"",@"SHT_CUDA_RELOCINFO"
	.align	8
	.sectionentsize	8
        /*0000*/ 	.byte	0x73, 0x00, 0x00, 0x00, 0x00, 0x00, 0x00, 0x00, 0x00, 0x00, 0x00, 0x11, 0x25, 0x00, 0x05, 0x36


//--------------------- .nv.constant4             --------------------------
	.section	.nv.constant4,"a",@progbits
	.align	8
	.align		8
.nv.constant4:
        /*0000*/ 	.dword	precalc_xorwow_matrix
	.align		8
        /*0008*/ 	.dword	precalc_xorwow_offset_matrix
	.align		8
        /*0010*/ 	.dword	mrg32k3aM1
	.align		8
        /*0018*/ 	.dword	mrg32k3aM2
	.align		8
        /*0020*/ 	.dword	mrg32k3aM1SubSeq
	.align		8
        /*0028*/ 	.dword	mrg32k3aM2SubSeq
	.align		8
        /*0030*/ 	.dword	mrg32k3aM1Seq
	.align		8
        /*0038*/ 	.dword	mrg32k3aM2Seq
	.align		8
        /*0040*/ 	.dword	_ZN72_INTERNAL_cb73566d_36_calibrate_quantize_weight_kernels_cu_25fb83d6_31224cuda3std3__474_GLOBAL__N__cb73566d_36_calibrate_quantize_weight_kernels_cu_25fb83d6_31226ignoreE
	.align		8
        /*0048*/ 	.dword	_ZN72_INTERNAL_cb73566d_36_calibrate_quantize_weight_kernels_cu_25fb83d6_31224cuda3std3__45__cpo5beginE
	.align		8
        /*0050*/ 	.dword	_ZN72_INTERNAL_cb73566d_36_calibrate_quantize_weight_kernels_cu_25fb83d6_31224cuda3std3__45__cpo3endE
	.align		8
        /*0058*/ 	.dword	_ZN72_INTERNAL_cb73566d_36_calibrate_quantize_weight_kernels_cu_25fb83d6_31224cuda3std3__45__cpo6cbeginE
	.align		8
        /*0060*/ 	.dword	_ZN72_INTERNAL_cb73566d_36_calibrate_quantize_weight_kernels_cu_25fb83d6_31224cuda3std3__45__cpo4cendE
	.align		8
        /*0068*/ 	.dword	_ZN72_INTERNAL_cb73566d_36_calibrate_quantize_weight_kernels_cu_25fb83d6_31224cuda3std3__419piecewise_constructE
	.align		8
        /*0070*/ 	.dword	_ZN72_INTERNAL_cb73566d_36_calibrate_quantize_weight_kernels_cu_25fb83d6_31224cuda3std3__48in_placeE
	.align		8
        /*0078*/ 	.dword	_ZN72_INTERNAL_cb73566d_36_calibrate_quantize_weight_kernels_cu_25fb83d6_31224cuda3std6ranges3__45__cpo4swapE
	.align		8
        /*0080*/ 	.dword	_ZN72_INTERNAL_cb73566d_36_calibrate_quantize_weight_kernels_cu_25fb83d6_31224cuda3std6ranges3__45__cpo9iter_moveE
	.align		8
        /*0088*/ 	.dword	_ZN72_INTERNAL_cb73566d_36_calibrate_quantize_weight_kernels_cu_25fb83d6_31224cuda3std6ranges3__45__cpo7advanceE


//--------------------- .nv.constant3             --------------------------
	.section	.nv.constant3,"a",@progbits
	.align	8
.nv.constant3:
	.type		__cr_lgamma_table,@object
	.size		__cr_lgamma_table,(.L_8 - __cr_lgamma_table)
__cr_lgamma_table:
        /*0000*/ 	.byte	0x00, 0x00, 0x00, 0x00, 0x00, 0x00, 0x00, 0x00, 0x00, 0x00, 0x00, 0x00, 0x00, 0x00, 0x00, 0x00
        /*0010*/ 	.byte	0xef, 0x39, 0xfa, 0xfe, 0x42, 0x2e, 0xe6, 0x3f, 0x02, 0x20, 0x2a, 0xfa, 0x0b, 0xab, 0xfc, 0x3f
        /*0020*/ 	.byte	0xf9, 0x2c, 0x92, 0x7c, 0xa7, 0x6c, 0x09, 0x40, 0xc9, 0x79, 0x44, 0x3c, 0x64, 0x26, 0x13, 0x40
        /*0030*/ 	.byte	0xca, 0x01, 0xcf, 0x3a, 0x27, 0x51, 0x1a, 0x40, 0x30, 0xcc, 0x2d, 0xf3, 0xe1, 0x0c, 0x21, 0x40
        /*0040*/ 	.byte	0x0d, 0xb7, 0xfc, 0x82, 0x8e, 0x35, 0x25, 0x40
.L_8:


//--------------------- .nv.constant0._ZN17fastertransformer41ldn_transpose_quantize_weight_per_channelI6__halfEEvPaPKfPKT_ii --------------------------
	.section	.nv.constant0._ZN17fastertransformer41ldn_transpose_quantize_weight_per_channelI6__halfEEvPaPKfPKT_ii,"a",@progbits
	.sectionflags	@""
	.align	4
.nv.constant0._ZN17fastertransformer41ldn_transpose_quantize_weight_per_channelI6__halfEEvPaPKfPKT_ii:
	.zero		384


//--------------------- .nv.constant0._ZN17fastertransformer41ldn_transpose_quantize_weight_per_channelIfEEvPaPKfPKT_ii --------------------------
	.section	.nv.constant0._ZN17fastertransformer41ldn_transpose_quantize_weight_per_channelIfEEvPaPKfPKT_ii,"a",@progbits
	.sectionflags	@""
	.align	4
.nv.constant0._ZN17fastertransformer41ldn_transpose_quantize_weight_per_channelIfEEvPaPKfPKT_ii:
	.zero		384


//--------------------- .nv.constant0._ZN17fastertransformer41ldk_calibrate_quantize_weight_per_channelI6__halfEEvPaPfPKT_i --------------------------
	.section	.nv.constant0._ZN17fastertransformer41ldk_calibrate_quantize_weight_per_channelI6__halfEEvPaPfPKT_i,"a",@progbits
	.sectionflags	@""
	.align	4
.nv.constant0._ZN17fastertransformer41ldk_calibrate_quantize_weight_per_channelI6__halfEEvPaPfPKT_i:
	.zero		380


//--------------------- .nv.constant0._ZN17fastertransformer41ldk_calibrate_quantize_weight_per_channelIfEEvPaPfPKT_i --------------------------
	.section	.nv.constant0._ZN17fastertransformer41ldk_calibrate_quantize_weight_per_channelIfEEvPaPfPKT_i,"a",@progbits
	.sectionflags	@""
	.align	4
.nv.constant0._ZN17fastertransformer41ldk_calibrate_quantize_weight_per_channelIfEEvPaPfPKT_i:
	.zero		380


//--------------------- .nv.constant0._ZN17fastertransformer32ldn_calibrate_weight_per_channelI6__halfEEvPfPKT_ii --------------------------
	.section	.nv.constant0._ZN17fastertransformer32ldn_calibrate_weight_per_channelI6__halfEEvPfPKT_ii,"a",@progbits
	.sectionflags	@""
	.align	4
.nv.constant0._ZN17fastertransformer32ldn_calibrate_weight_per_channelI6__halfEEvPfPKT_ii:
	.zero		376


//--------------------- .nv.constant0._ZN17fastertransformer32ldn_calibrate_weight_per_channelIfEEvPfPKT_ii --------------------------
	.section	.nv.constant0._ZN17fastertransformer32ldn_calibrate_weight_per_channelIfEEvPfPKT_ii,"a",@progbits
	.sectionflags	@""
	.align	4
.nv.constant0._ZN17fastertransformer32ldn_calibrate_weight_per_channelIfEEvPfPKT_ii:
	.zero		376


//--------------------- .text._ZN17fastertransformer41ldn_transpose_quantize_weight_per_channelI6__halfEEvPaPKfPKT_ii --------------------------
	.section	.text._ZN17fastertransformer41ldn_transpose_quantize_weight_per_channelI6__halfEEvPaPKfPKT_ii,"ax",@progbits
	.sectioninfo	@"SHI_REGISTERS=12"
	.align	128
        .global         _ZN17fastertransformer41ldn_transpose_quantize_weight_per_channelI6__halfEEvPaPKfPKT_ii
        .type           _ZN17fastertransformer41ldn_transpose_quantize_weight_per_channelI6__halfEEvPaPKfPKT_ii,@function
        .size           _ZN17fastertransformer41ldn_transpose_quantize_weight_per_channelI6__halfEEvPaPKfPKT_ii,(.L_x_20 - _ZN17fastertransformer41ldn_transpose_quantize_weight_per_channelI6__halfEEvPaPKfPKT_ii)
        .other          _ZN17fastertransformer41ldn_transpose_quantize_weight_per_channelI6__halfEEvPaPKfPKT_ii,@"STO_CUDA_ENTRY STV_DEFAULT"
_ZN17fastertransformer41ldn_transpose_quantize_weight_per_channelI6__halfEEvPaPKfPKT_ii:
.text._ZN17fastertransformer41ldn_transpose_quantize_weight_per_channelI6__halfEEvPaPKfPKT_ii:
[----:B------:R-:W-:Y:S02]  /*0000*/  MOV R1, c[0x0][0x28] ;  /* 0x00000a0000017a02 */ /* 0x000fe40000000f00 */
[----:B------:R-:W0:Y:S01]  /*0010*/  S2R R4, SR_CTAID.X ;  /* 0x0000000000047919 */ /* 0x000e220000002500 */
[----:B------:R-:W-:-:S03]  /*0020*/  ULDC.64 UR4, c[0x0][0x118] ;  /* 0x0000460000047ab9 */ /* 0x000fc60000000a00 */
[----:B------:R-:W0:Y:S04]  /*0030*/  S2R R9, SR_TID.X ;  /* 0x0000000000097919 */ /* 0x000e280000002100 */
[----:B------:R-:W1:Y:S04]  /*0040*/  S2R R8, SR_TID.Y ;  /* 0x0000000000087919 */ /* 0x000e680000002200 */
[----:B------:R-:W1:Y:S01]  /*0050*/  S2R R6, SR_CTAID.Y ;  /* 0x0000000000067919 */ /* 0x000e620000002600 */
[----:B0-----:R-:W-:-:S04]  /*0060*/  LEA R0, R4, R9, 0x5 ;  /* 0x0000000904007211 */ /* 0x001fc800078e28ff */
[----:B------:R-:W-:Y:S01]  /*0070*/  ISETP.GE.AND P0, PT, R0, c[0x0][0x17c], PT ;  /* 0x00005f0000007a0c */ /* 0x000fe20003f06270 */
[----:B-1----:R-:W-:-:S05]  /*0080*/  IMAD R3, R6, 0x20, R8 ;  /* 0x0000002006037824 */ /* 0x002fca00078e0208 */
[----:B------:R-:W-:-:S13]  /*0090*/  ISETP.GE.OR P0, PT, R3, c[0x0][0x178], P0 ;  /* 0x00005e0003007a0c */ /* 0x000fda0000706670 */
[----:B------:R-:W-:Y:S01]  /*00a0*/  @!P0 MOV R2, 0x2 ;  /* 0x0000000200028802 */ /* 0x000fe20000000f00 */
[----:B------:R-:W-:-:S04]  /*00b0*/  @!P0 IMAD R3, R3, c[0x0][0x17c], R0 ;  /* 0x00005f0003038a24 */ /* 0x000fc800078e0200 */
[----:B------:R-:W-:-:S06]  /*00c0*/  @!P0 IMAD.WIDE R2, R3, R2, c[0x0][0x170] ;  /* 0x00005c0003028625 */ /* 0x000fcc00078e0202 */
[----:B------:R-:W2:Y:S01]  /*00d0*/  @!P0 LDG.E.U16 R2, [R2.64] ;  /* 0x0000000402028981 */ /* 0x000ea2000c1e1500 */
[--C-:B------:R-:W-:Y:S01]  /*00e0*/  @!P0 IMAD R5, R9, 0x21, R8.reuse ;  /* 0x0000002109058824 */ /* 0x100fe200078e0208 */
[----:B------:R-:W-:Y:S01]  /*00f0*/  LEA R7, R6, R9, 0x5 ;  /* 0x0000000906077211 */ /* 0x000fe200078e28ff */
[----:B------:R-:W-:Y:S02]  /*0100*/  IMAD R0, R4, 0x20, R8 ;  /* 0x0000002004007824 */ /* 0x000fe400078e0208 */
[----:B------:R-:W-:-:S03]  /*0110*/  @!P0 IMAD.SHL.U32 R5, R5, 0x2, RZ ;  /* 0x0000000205058824 */ /* 0x000fc600078e00ff */
[----:B------:R-:W-:-:S04]  /*0120*/  ISETP.GE.AND P1, PT, R0, c[0x0][0x17c], PT ;  /* 0x00005f0000007a0c */ /* 0x000fc80003f26270 */
[----:B------:R-:W-:Y:S01]  /*0130*/  ISETP.GE.OR P1, PT, R7, c[0x0][0x178], P1 ;  /* 0x00005e0007007a0c */ /* 0x000fe20000f26670 */
[----:B--2---:R0:W-:Y:S04]  /*0140*/  @!P0 STS.U16 [R5], R2 ;  /* 0x0000000205008388 */ /* 0x0041e80000000400 */
[----:B------:R-:W-:Y:S08]  /*0150*/  BAR.SYNC.DEFER_BLOCKING 0x0 ;  /* 0x0000000000007b1d */ /* 0x000ff00000010000 */
[----:B------:R-:W-:Y:S05]  /*0160*/  @P1 EXIT ;  /* 0x000000000000194d */ /* 0x000fea0003800000 */
[----:B0-----:R-:W-:-:S10]  /*0170*/  HFMA2.MMA R3, -RZ, RZ, 0, 2.384185791015625e-07 ;  /* 0x00000004ff037435 */ /* 0x001fd400000001ff */
[----:B------:R-:W-:-:S06]  /*0180*/  IMAD.WIDE R2, R0, R3, c[0x0][0x168] ;  /* 0x00005a0000027625 */ /* 0x000fcc00078e0203 */
[----:B------:R-:W2:Y:S01]  /*0190*/  LDG.E R2, [R2.64] ;  /* 0x0000000402027981 */ /* 0x000ea2000c1e1900 */
[----:B------:R-:W-:Y:S02]  /*01a0*/  IMAD R6, R8, 0x21, R9 ;  /* 0x0000002108067824 */ /* 0x000fe400078e0209 */
[----:B------:R-:W-:Y:S02]  /*01b0*/  IMAD R0, R0, c[0x0][0x178], R7 ;  /* 0x00005e0000007a24 */ /* 0x000fe400078e0207 */
[----:B------:R-:W-:-:S06]  /*01c0*/  IMAD.SHL.U32 R6, R6, 0x2, RZ ;  /* 0x0000000206067824 */ /* 0x000fcc00078e00ff */
[----:B------:R-:W0:Y:S02]  /*01d0*/  LDS.U16 R6, [R6] ;  /* 0x0000000006067984 */ /* 0x000e240000000400 */
[----:B0-----:R-:W-:Y:S01]  /*01e0*/  HADD2.F32 R4, -RZ, R6.H0_H0 ;  /* 0x20000006ff047230 */ /* 0x001fe20000004100 */
[----:B--2---:R-:W0:Y:S04]  /*01f0*/  MUFU.RCP R5, R2 ;  /* 0x0000000200057308 */ /* 0x004e280000001000 */
[----:B0-----:R-:W-:Y:S01]  /*0200*/  FMUL.FTZ R8, R4, R5 ;  /* 0x0000000504087220 */ /* 0x001fe20000410000 */
[----:B------:R-:W-:-:S03]  /*0210*/  IADD3 R4, P0, R0, c[0x0][0x160], RZ ;  /* 0x0000580000047a10 */ /* 0x000fc60007f1e0ff */
[----:B------:R-:W0:Y:S01]  /*0220*/  F2I.S8.NTZ R9, R8 ;  /* 0x0000000800097305 */ /* 0x000e220000202100 */
[----:B------:R-:W-:-:S05]  /*0230*/  LEA.HI.X.SX32 R5, R0, c[0x0][0x164], 0x1, P0 ;  /* 0x0000590000057a11 */ /* 0x000fca00000f0eff */
[----:B0-----:R-:W-:Y:S01]  /*0240*/  STG.E.U8 [R4.64], R9 ;  /* 0x0000000904007986 */ /* 0x001fe2000c101104 */
[----:B------:R-:W-:Y:S05]  /*0250*/  EXIT ;  /* 0x000000000000794d */ /* 0x000fea0003800000 */
.L_x_0:
[----:B------:R-:W-:-:S00]  /*0260*/  BRA `(.L_x_0) ;  /* 0xfffffff000007947 */ /* 0x000fc0000383ffff */
[----:B------:R-:W-:-:S00]  /*0270*/  NOP ;  /* 0x0000000000007918 */ /* 0x000fc00000000000 */
        /* <DEDUP_REMOVED lines=8> */
.L_x_20:


//--------------------- .text._ZN17fastertransformer41ldn_transpose_quantize_weight_per_channelIfEEvPaPKfPKT_ii --------------------------
	.section	.text._ZN17fastertransformer41ldn_transpose_quantize_weight_per_channelIfEEvPaPKfPKT_ii,"ax",@progbits
	.sectioninfo	@"SHI_REGISTERS=12"
	.align	128
        .global         _ZN17fastertransformer41ldn_transpose_quantize_weight_per_channelIfEEvPaPKfPKT_ii
        .type           _ZN17fastertransformer41ldn_transpose_quantize_weight_per_channelIfEEvPaPKfPKT_ii,@function
        .size           _ZN17fastertransformer41ldn_transpose_quantize_weight_per_channelIfEEvPaPKfPKT_ii,(.L_x_21 - _ZN17fastertransformer41ldn_transpose_quantize_weight_per_channelIfEEvPaPKfPKT_ii)
        .other          _ZN17fastertransformer41ldn_transpose_quantize_weight_per_channelIfEEvPaPKfPKT_ii,@"STO_CUDA_ENTRY STV_DEFAULT"
_ZN17fastertransformer41ldn_transpose_quantize_weight_per_channelIfEEvPaPKfPKT_ii:
.text._ZN17fastertransformer41ldn_transpose_quantize_weight_per_channelIfEEvPaPKfPKT_ii:
        /* <DEDUP_REMOVED lines=13> */
[----:B------:R-:W2:Y:S01]  /*00d0*/  @!P0 LDG.E R2, [R2.64] ;  /* 0x0000000402028981 */ /* 0x000ea2000c1e1900 */
[--C-:B------:R-:W-:Y:S01]  /*00e0*/  @!P0 IMAD R9, R7, 0x21, R8.reuse ;  /* 0x0000002107098824 */ /* 0x100fe200078e0208 */
[----:B------:R-:W-:Y:S01]  /*00f0*/  LEA R5, R6, R7, 0x5 ;  /* 0x0000000706057211 */ /* 0x000fe200078e28ff */
[----:B------:R-:W-:-:S05]  /*0100*/  IMAD R0, R4, 0x20, R8 ;  /* 0x0000002004007824 */ /* 0x000fca00078e0208 */
[----:B------:R-:W-:-:S04]  /*0110*/  ISETP.GE.AND P1, PT, R0, c[0x0][0x17c], PT ;  /* 0x00005f0000007a0c */ /* 0x000fc80003f26270 */
[----:B------:R-:W-:Y:S01]  /*0120*/  ISETP.GE.OR P1, PT, R5, c[0x0][0x178], P1 ;  /* 0x00005e0005007a0c */ /* 0x000fe20000f26670 */
[----:B--2---:R0:W-:Y:S04]  /*0130*/  @!P0 STS [R9.X4], R2 ;  /* 0x0000000209008388 */ /* 0x0041e80000004800 */
[----:B------:R-:W-:Y:S08]  /*0140*/  BAR.SYNC.DEFER_BLOCKING 0x0 ;  /* 0x0000000000007b1d */ /* 0x000ff00000010000 */
[----:B------:R-:W-:Y:S05]  /*0150*/  @P1 EXIT ;  /* 0x000000000000194d */ /* 0x000fea0003800000 */
[----:B0-----:R-:W-:-:S04]  /*0160*/  IMAD.MOV.U32 R3, RZ, RZ, 0x4 ;  /* 0x00000004ff037424 */ /* 0x001fc800078e00ff */
[----:B------:R-:W-:-:S06]  /*0170*/  IMAD.WIDE R2, R0, R3, c[0x0][0x168] ;  /* 0x00005a0000027625 */ /* 0x000fcc00078e0203 */
[----:B------:R-:W2:Y:S01]  /*0180*/  LDG.E R2, [R2.64] ;  /* 0x0000000402027981 */ /* 0x000ea2000c1e1900 */
[----:B------:R-:W-:Y:S02]  /*0190*/  IMAD R8, R8, 0x21, R7 ;  /* 0x0000002108087824 */ /* 0x000fe400078e0207 */
[----:B------:R-:W-:-:S03]  /*01a0*/  IMAD R0, R0, c[0x0][0x178], R5 ;  /* 0x00005e0000007a24 */ /* 0x000fc600078e0205 */
[----:B------:R-:W0:Y:S01]  /*01b0*/  LDS R4, [R8.X4] ;  /* 0x0000000008047984 */ /* 0x000e220000004800 */
[----:B--2---:R-:W0:Y:S02]  /*01c0*/  MUFU.RCP R7, R2 ;  /* 0x0000000200077308 */ /* 0x004e240000001000 */
[----:B0-----:R-:W-:Y:S01]  /*01d0*/  FMUL.FTZ R6, R4, R7 ;  /* 0x0000000704067220 */ /* 0x001fe20000410000 */
[----:B------:R-:W-:-:S05]  /*01e0*/  IADD3 R4, P0, R0, c[0x0][0x160], RZ ;  /* 0x0000580000047a10 */ /* 0x000fca0007f1e0ff */
[----:B------:R-:W0:Y:S01]  /*01f0*/  F2I.S8.NTZ R7, R6 ;  /* 0x0000000600077305 */ /* 0x000e220000202100 */
[----:B------:R-:W-:-:S05]  /*0200*/  LEA.HI.X.SX32 R5, R0, c[0x0][0x164], 0x1, P0 ;  /* 0x0000590000057a11 */ /* 0x000fca00000f0eff */
[----:B0-----:R-:W-:Y:S01]  /*0210*/  STG.E.U8 [R4.64], R7 ;  /* 0x0000000704007986 */ /* 0x001fe2000c101104 */
[----:B------:R-:W-:Y:S05]  /*0220*/  EXIT ;  /* 0x000000000000794d */ /* 0x000fea0003800000 */
.L_x_1:
        /* <DEDUP_REMOVED lines=13> */
.L_x_21:


//--------------------- .text._ZN17fastertransformer41ldk_calibrate_quantize_weight_per_channelI6__halfEEvPaPfPKT_i --------------------------
	.section	.text._ZN17fastertransformer41ldk_calibrate_quantize_weight_per_channelI6__halfEEvPaPfPKT_i,"ax",@progbits
	.sectioninfo	@"SHI_REGISTERS=15"
	.align	128
        .global         _ZN17fastertransformer41ldk_calibrate_quantize_weight_per_channelI6__halfEEvPaPfPKT_i
        .type           _ZN17fastertransformer41ldk_calibrate_quantize_weight_per_channelI6__halfEEvPaPfPKT_i,@function
        .size           _ZN17fastertransformer41ldk_calibrate_quantize_weight_per_channelI6__halfEEvPaPfPKT_i,(.L_x_22 - _ZN17fastertransformer41ldk_calibrate_quantize_weight_per_channelI6__halfEEvPaPfPKT_i)
        .other          _ZN17fastertransformer41ldk_calibrate_quantize_weight_per_channelI6__halfEEvPaPfPKT_i,@"STO_CUDA_ENTRY STV_DEFAULT"
_ZN17fastertransformer41ldk_calibrate_quantize_weight_per_channelI6__halfEEvPaPfPKT_i:
.text._ZN17fastertransformer41ldk_calibrate_quantize_weight_per_channelI6__halfEEvPaPfPKT_i:
[----:B------:R-:W-:Y:S02]  /*0000*/  IMAD.MOV.U32 R1, RZ, RZ, c[0x0][0x28] ;  /* 0x00000a00ff017624 */ /* 0x000fe400078e00ff */
[----:B------:R-:W0:Y:S01]  /*0010*/  S2R R7, SR_TID.X ;  /* 0x0000000000077919 */ /* 0x000e220000002100 */
[----:B------:R-:W-:Y:S01]  /*0020*/  ULDC.64 UR4, c[0x0][0x118] ;  /* 0x0000460000047ab9 */ /* 0x000fe20000000a00 */
[----:B------:R-:W-:Y:S01]  /*0030*/  BSSY B0, `(.L_x_2) ;  /* 0x0000014000007945 */ /* 0x000fe20003800000 */
[----:B------:R-:W-:Y:S01]  /*0040*/  PRMT R6, RZ, 0x7610, R6 ;  /* 0x00007610ff067816 */ /* 0x000fe20000000006 */
[----:B------:R-:W1:Y:S01]  /*0050*/  S2R R3, SR_CTAID.X ;  /* 0x0000000000037919 */ /* 0x000e620000002500 */
[----:B0-----:R-:W-:Y:S01]  /*0060*/  ISETP.GE.AND P0, PT, R7, c[0x0][0x178], PT ;  /* 0x00005e0007007a0c */ /* 0x001fe20003f06270 */
[----:B-1----:R-:W-:-:S05]  /*0070*/  IMAD R0, R3, c[0x0][0x178], RZ ;  /* 0x00005e0003007a24 */ /* 0x002fca00078e02ff */
[----:B------:R-:W-:-:S07]  /*0080*/  SHF.R.S32.HI R2, RZ, 0x1f, R0 ;  /* 0x0000001fff027819 */ /* 0x000fce0000011400 */
[----:B------:R-:W-:Y:S05]  /*0090*/  @P0 BRA `(.L_x_3) ;  /* 0x000000d000000947 */ /* 0x000fea0003800000 */
.L_x_4:
[----:B------:R-:W-:-:S04]  /*00a0*/  IADD3 R5, P0, R0, R7, RZ ;  /* 0x0000000700057210 */ /* 0x000fc80007f1e0ff */
[----:B------:R-:W-:Y:S02]  /*00b0*/  LEA.HI.X.SX32 R8, R7, R2, 0x1, P0 ;  /* 0x0000000207087211 */ /* 0x000fe400000f0eff */
[----:B------:R-:W-:-:S04]  /*00c0*/  LEA R4, P0, R5, c[0x0][0x170], 0x1 ;  /* 0x00005c0005047a11 */ /* 0x000fc800078008ff */
[----:B------:R-:W-:-:S06]  /*00d0*/  LEA.HI.X R5, R5, c[0x0][0x174], R8, 0x1, P0 ;  /* 0x00005d0005057a11 */ /* 0x000fcc00000f0c08 */
[----:B------:R-:W2:Y:S01]  /*00e0*/  LDG.E.U16 R5, [R4.64] ;  /* 0x0000000404057981 */ /* 0x000ea2000c1e1500 */
[----:B------:R-:W-:-:S04]  /*00f0*/  IADD3 R7, R7, c[0x0][0x0], RZ ;  /* 0x0000000007077a10 */ /* 0x000fc80007ffe0ff */
[----:B------:R-:W-:Y:S01]  /*0100*/  ISETP.GE.AND P1, PT, R7, c[0x0][0x178], PT ;  /* 0x00005e0007007a0c */ /* 0x000fe20003f26270 */
[----:B--2---:R-:W-:-:S13]  /*0110*/  HSETP2.GT.AND P0, PT, R5.H0_H0, RZ.H0_H0, PT ;  /* 0x200000ff05007234 */ /* 0x004fda0003f04800 */
[----:B------:R-:W-:-:S05]  /*0120*/  @!P0 HADD2 R9, -R5.H0_H0, -RZ.H0_H0 ;  /* 0xa00000ff05098230 */ /* 0x000fca0000000900 */
[----:B------:R-:W-:-:S05]  /*0130*/  @!P0 PRMT R5, R9, 0x5410, RZ ;  /* 0x0000541009058816 */ /* 0x000fca00000000ff */
[----:B------:R-:W-:-:S05]  /*0140*/  HSETP2.GT.AND P0, PT, R6.H0_H0, R5.H0_H0, PT ;  /* 0x2000000506007234 */ /* 0x000fca0003f04800 */
[----:B------:R-:W-:Y:S01]  /*0150*/  SEL R6, R6, R5, !P0 ;  /* 0x0000000506067207 */ /* 0x000fe20004000000 */
[----:B------:R-:W-:Y:S05]  /*0160*/  @!P1 BRA `(.L_x_4) ;  /* 0xffffff3000009947 */ /* 0x000fea000383ffff */
.L_x_3:
[----:B------:R-:W-:Y:S05]  /*0170*/  BSYNC B0 ;  /* 0x0000000000007941 */ /* 0x000fea0003800000 */
.L_x_2:
[----:B------:R-:W-:Y:S01]  /*0180*/  HADD2.F32 R6, -RZ, R6.H0_H0 ;  /* 0x20000006ff067230 */ /* 0x000fe20000004100 */
[----:B------:R-:W0:Y:S01]  /*0190*/  S2R R12, SR_TID.X ;  /* 0x00000000000c7919 */ /* 0x000e220000002100 */
[----:B------:R-:W1:Y:S03]  /*01a0*/  I2F.U32 R11, c[0x0][0x0] ;  /* 0x00000000000b7b06 */ /* 0x000e660000201000 */
[----:B------:R-:W2:Y:S01]  /*01b0*/  SHFL.BFLY PT, R5, R6, 0x10, 0x1f ;  /* 0x0e001f0006057f89 */ /* 0x000ea200000e0000 */
[----:B-1----:R-:W-:Y:S01]  /*01c0*/  FMUL.FTZ R11, R11, 0.03125 ;  /* 0x3d0000000b0b7820 */ /* 0x002fe20000410000 */
[----:B--2---:R-:W-:-:S05]  /*01d0*/  FMNMX.FTZ R4, R6, R5, !PT ;  /* 0x0000000506047209 */ /* 0x004fca0007810000 */
[----:B------:R-:W1:Y:S02]  /*01e0*/  SHFL.BFLY PT, R5, R4, 0x8, 0x1f ;  /* 0x0d001f0004057f89 */ /* 0x000e6400000e0000 */
[----:B-1----:R-:W-:Y:S02]  /*01f0*/  FMNMX.FTZ R7, R4, R5, !PT ;  /* 0x0000000504077209 */ /* 0x002fe40007810000 */
[----:B0-----:R-:W-:-:S03]  /*0200*/  LOP3.LUT P0, R4, R12, 0x1f, RZ, 0xc0, !PT ;  /* 0x0000001f0c047812 */ /* 0x001fc6000780c0ff */
[----:B------:R-:W0:Y:S02]  /*0210*/  SHFL.BFLY PT, R8, R7, 0x4, 0x1f ;  /* 0x0c801f0007087f89 */ /* 0x000e2400000e0000 */
[----:B0-----:R-:W-:-:S08]  /*0220*/  FMNMX.FTZ R8, R7, R8, !PT ;  /* 0x0000000807087209 */ /* 0x001fd00007810000 */
[--C-:B------:R-:W-:Y:S01]  /*0230*/  @!P0 SHF.R.U32.HI R7, RZ, 0x3, R12.reuse ;  /* 0x00000003ff078819 */ /* 0x100fe2000001160c */
[----:B------:R-:W0:Y:S03]  /*0240*/  SHFL.BFLY PT, R5, R8, 0x2, 0x1f ;  /* 0x0c401f0008057f89 */ /* 0x000e2600000e0000 */
[----:B------:R-:W-:Y:S02]  /*0250*/  @!P0 LOP3.LUT R7, R7, 0x1ffffffc, RZ, 0xc0, !PT ;  /* 0x1ffffffc07078812 */ /* 0x000fe400078ec0ff */
[----:B0-----:R-:W-:Y:S01]  /*0260*/  FMNMX.FTZ R9, R8, R5, !PT ;  /* 0x0000000508097209 */ /* 0x001fe20007810000 */
[----:B------:R-:W-:-:S04]  /*0270*/  IMAD.MOV.U32 R5, RZ, RZ, R12 ;  /* 0x000000ffff057224 */ /* 0x000fc800078e000c */
[----:B------:R-:W0:Y:S01]  /*0280*/  SHFL.BFLY PT, R6, R9, 0x1, 0x1f ;  /* 0x0c201f0009067f89 */ /* 0x000e2200000e0000 */
[----:B------:R-:W1:Y:S02]  /*0290*/  I2F.U32 R10, R5 ;  /* 0x00000005000a7306 */ /* 0x000e640000201000 */
[----:B-1----:R-:W-:Y:S02]  /*02a0*/  FSETP.GT.FTZ.AND P1, PT, R11, R10, PT ;  /* 0x0000000a0b00720b */ /* 0x002fe40003f34000 */
[----:B0-----:R-:W-:Y:S01]  /*02b0*/  FMNMX.FTZ R12, R9, R6, !PT ;  /* 0x00000006090c7209 */ /* 0x001fe20007810000 */
[----:B------:R-:W-:-:S04]  /*02c0*/  IMAD.MOV.U32 R6, RZ, RZ, -0x1f528714 ;  /* 0xe0ad78ecff067424 */ /* 0x000fc800078e00ff */
[----:B------:R-:W-:Y:S04]  /*02d0*/  @!P0 STS [R7+0x4], R12 ;  /* 0x0000040c07008388 */ /* 0x000fe80000000800 */
[----:B------:R-:W-:Y:S01]  /*02e0*/  BAR.SYNC.DEFER_BLOCKING 0x0 ;  /* 0x0000000000007b1d */ /* 0x000fe20000010000 */
[----:B------:R-:W-:-:S05]  /*02f0*/  ISETP.NE.AND P0, PT, R5, RZ, PT ;  /* 0x000000ff0500720c */ /* 0x000fca0003f05270 */
[----:B------:R0:W1:Y:S01]  /*0300*/  @P1 LDS R6, [R4.X4+0x4] ;  /* 0x0000040004061984 */ /* 0x0000620000004800 */
[----:B------:R-:W-:-:S07]  /*0310*/  ISETP.GE.AND P1, PT, R5, c[0x0][0x178], PT ;  /* 0x00005e0005007a0c */ /* 0x000fce0003f26270 */
[----:B0-----:R-:W-:Y:S01]  /*0320*/  @!P0 IMAD.MOV.U32 R4, RZ, RZ, 0x4 ;  /* 0x00000004ff048424 */ /* 0x001fe200078e00ff */
[----:B-1----:R-:W0:Y:S02]  /*0330*/  SHFL.BFLY PT, R9, R6, 0x10, 0x1f ;  /* 0x0e001f0006097f89 */ /* 0x002e2400000e0000 */
[----:B0-----:R-:W-:-:S05]  /*0340*/  FMNMX.FTZ R9, R9, R6, !PT ;  /* 0x0000000609097209 */ /* 0x001fca0007810000 */
[----:B------:R-:W0:Y:S02]  /*0350*/  SHFL.BFLY PT, R8, R9, 0x8, 0x1f ;  /* 0x0d001f0009087f89 */ /* 0x000e2400000e0000 */
[----:B0-----:R-:W-:-:S05]  /*0360*/  FMNMX.FTZ R8, R9, R8, !PT ;  /* 0x0000000809087209 */ /* 0x001fca0007810000 */
[----:B------:R-:W0:Y:S02]  /*0370*/  SHFL.BFLY PT, R11, R8, 0x4, 0x1f ;  /* 0x0c801f00080b7f89 */ /* 0x000e2400000e0000 */
[----:B0-----:R-:W-:-:S05]  /*0380*/  FMNMX.FTZ R11, R8, R11, !PT ;  /* 0x0000000b080b7209 */ /* 0x001fca0007810000 */
[----:B------:R-:W0:Y:S02]  /*0390*/  SHFL.BFLY PT, R10, R11, 0x2, 0x1f ;  /* 0x0c401f000b0a7f89 */ /* 0x000e2400000e0000 */
[----:B0-----:R-:W-:-:S05]  /*03a0*/  FMNMX.FTZ R10, R11, R10, !PT ;  /* 0x0000000a0b0a7209 */ /* 0x001fca0007810000 */
[----:B------:R-:W0:Y:S02]  /*03b0*/  SHFL.BFLY PT, R7, R10, 0x1, 0x1f ;  /* 0x0c201f000a077f89 */ /* 0x000e2400000e0000 */
[----:B0-----:R-:W-:Y:S01]  /*03c0*/  FMNMX.FTZ R12, R10, R7, !PT ;  /* 0x000000070a0c7209 */ /* 0x001fe20007810000 */
[----:B------:R-:W-:-:S04]  /*03d0*/  @!P0 IMAD.WIDE R6, R3, R4, c[0x0][0x168] ;  /* 0x00005a0003068625 */ /* 0x000fc800078e0204 */
[----:B------:R-:W-:Y:S01]  /*03e0*/  @!P0 FMUL.FTZ R3, R12, 0.0078740157186985015869 ;  /* 0x3c0102040c038820 */ /* 0x000fe20000410000 */
[----:B------:R0:W-:Y:S04]  /*03f0*/  @!P0 STS [RZ], R12 ;  /* 0x0000000cff008388 */ /* 0x0001e80000000800 */
[----:B------:R0:W-:Y:S04]  /*0400*/  @!P0 STG.E [R6.64], R3 ;  /* 0x0000000306008986 */ /* 0x0001e8000c101904 */
[----:B------:R-:W-:Y:S06]  /*0410*/  BAR.SYNC.DEFER_BLOCKING 0x0 ;  /* 0x0000000000007b1d */ /* 0x000fec0000010000 */
[----:B------:R-:W-:Y:S05]  /*0420*/  @P1 EXIT ;  /* 0x000000000000194d */ /* 0x000fea0003800000 */
[----:B0-----:R-:W0:Y:S02]  /*0430*/  LDS R3, [RZ] ;  /* 0x00000000ff037984 */ /* 0x001e240000000800 */
[----:B0-----:R0:W1:Y:S02]  /*0440*/  MUFU.RCP R4, R3 ;  /* 0x0000000300047308 */ /* 0x0010640000001000 */
.L_x_5:
[----:B0-----:R-:W-:-:S04]  /*0450*/  IADD3 R8, P0, R0, R5, RZ ;  /* 0x0000000500087210 */ /* 0x001fc80007f1e0ff */
[----:B------:R-:W-:Y:S02]  /*0460*/  LEA.HI.X.SX32 R9, R5, R2, 0x1, P0 ;  /* 0x0000000205097211 */ /* 0x000fe400000f0eff */
[----:B------:R-:W-:-:S04]  /*0470*/  LEA R6, P0, R8, c[0x0][0x170], 0x1 ;  /* 0x00005c0008067a11 */ /* 0x000fc800078008ff */
[----:B------:R-:W-:-:S05]  /*0480*/  LEA.HI.X R7, R8, c[0x0][0x174], R9, 0x1, P0 ;  /* 0x00005d0008077a11 */ /* 0x000fca00000f0c09 */
[----:B------:R-:W2:Y:S01]  /*0490*/  LDG.E.U16 R6, [R6.64] ;  /* 0x0000000406067981 */ /* 0x000ea2000c1e1500 */
[----:B------:R-:W-:Y:S02]  /*04a0*/  IADD3 R8, P0, R8, c[0x0][0x160], RZ ;  /* 0x0000580008087a10 */ /* 0x000fe40007f1e0ff */
[----:B------:R-:W-:Y:S02]  /*04b0*/  IADD3 R5, R5, c[0x0][0x0], RZ ;  /* 0x0000000005057a10 */ /* 0x000fe40007ffe0ff */
[----:B------:R-:W-:Y:S02]  /*04c0*/  IADD3.X R9, R9, c[0x0][0x164], RZ, P0, !PT ;  /* 0x0000590009097a10 */ /* 0x000fe400007fe4ff */
[----:B------:R-:W-:Y:S01]  /*04d0*/  ISETP.GE.AND P0, PT, R5, c[0x0][0x178], PT ;  /* 0x00005e0005007a0c */ /* 0x000fe20003f06270 */
[----:B0-2---:R-:W-:-:S05]  /*04e0*/  HADD2.F32 R3, -RZ, R6.H0_H0 ;  /* 0x20000006ff037230 */ /* 0x005fca0000004100 */
[----:B------:R-:W-:-:S04]  /*04f0*/  FMUL.FTZ R3, R3, 127 ;  /* 0x42fe000003037820 */ /* 0x000fc80000410000 */
[----:B-1----:R-:W-:-:S06]  /*0500*/  FMUL.FTZ R3, R3, R4 ;  /* 0x0000000403037220 */ /* 0x002fcc0000410000 */
[----:B------:R-:W0:Y:S02]  /*0510*/  F2I.S8.NTZ R3, R3 ;  /* 0x0000000300037305 */ /* 0x000e240000202100 */
[----:B0-----:R0:W-:Y:S01]  /*0520*/  STG.E.U8 [R8.64], R3 ;  /* 0x0000000308007986 */ /* 0x0011e2000c101104 */
[----:B------:R-:W-:Y:S05]  /*0530*/  @!P0 BRA `(.L_x_5) ;  /* 0xffffff1000008947 */ /* 0x000fea000383ffff */
[----:B------:R-:W-:Y:S05]  /*0540*/  EXIT ;  /* 0x000000000000794d */ /* 0x000fea0003800000 */
.L_x_6:
        /* <DEDUP_REMOVED lines=11> */
.L_x_22:


//--------------------- .text._ZN17fastertransformer41ldk_calibrate_quantize_weight_per_channelIfEEvPaPfPKT_i --------------------------
	.section	.text._ZN17fastertransformer41ldk_calibrate_quantize_weight_per_channelIfEEvPaPfPKT_i,"ax",@progbits
	.sectioninfo	@"SHI_REGISTERS=16"
	.align	128
        .global         _ZN17fastertransformer41ldk_calibrate_quantize_weight_per_channelIfEEvPaPfPKT_i
        .type           _ZN17fastertransformer41ldk_calibrate_quantize_weight_per_channelIfEEvPaPfPKT_i,@function
        .size           _ZN17fastertransformer41ldk_calibrate_quantize_weight_per_channelIfEEvPaPfPKT_i,(.L_x_23 - _ZN17fastertransformer41ldk_calibrate_quantize_weight_per_channelIfEEvPaPfPKT_i)
        .other          _ZN17fastertransformer41ldk_calibrate_quantize_weight_per_channelIfEEvPaPfPKT_i,@"STO_CUDA_ENTRY STV_DEFAULT"
_ZN17fastertransformer41ldk_calibrate_quantize_weight_per_channelIfEEvPaPfPKT_i:
.text._ZN17fastertransformer41ldk_calibrate_quantize_weight_per_channelIfEEvPaPfPKT_i:
[----:B------:R-:W-:Y:S02]  /*0000*/  IMAD.MOV.U32 R1, RZ, RZ, c[0x0][0x28] ;  /* 0x00000a00ff017624 */ /* 0x000fe400078e00ff */
[----:B------:R-:W0:Y:S01]  /*0010*/  S2R R0, SR_TID.X ;  /* 0x0000000000007919 */ /* 0x000e220000002100 */
[----:B------:R-:W-:Y:S01]  /*0020*/  ULDC.64 UR4, c[0x0][0x118] ;  /* 0x0000460000047ab9 */ /* 0x000fe20000000a00 */
[----:B------:R-:W-:Y:S01]  /*0030*/  BSSY B0, `(.L_x_7) ;  /* 0x0000015000007945 */ /* 0x000fe20003800000 */
[----:B------:R-:W-:Y:S01]  /*0040*/  IMAD.MOV.U32 R4, RZ, RZ, RZ ;  /* 0x000000ffff047224 */ /* 0x000fe200078e00ff */
[----:B------:R-:W1:Y:S01]  /*0050*/  S2R R2, SR_CTAID.X ;  /* 0x0000000000027919 */ /* 0x000e620000002500 */
[----:B0-----:R-:W-:Y:S01]  /*0060*/  ISETP.GE.AND P0, PT, R0, c[0x0][0x178], PT ;  /* 0x00005e0000007a0c */ /* 0x001fe20003f06270 */
[----:B-1----:R-:W-:-:S05]  /*0070*/  IMAD R3, R2, c[0x0][0x178], RZ ;  /* 0x00005e0002037a24 */ /* 0x002fca00078e02ff */
[----:B------:R-:W-:-:S07]  /*0080*/  SHF.R.S32.HI R5, RZ, 0x1f, R3 ;  /* 0x0000001fff057819 */ /* 0x000fce0000011403 */
[----:B------:R-:W-:Y:S05]  /*0090*/  @P0 BRA `(.L_x_8) ;  /* 0x000000e000000947 */ /* 0x000fea0003800000 */
[----:B------:R-:W-:Y:S02]  /*00a0*/  IMAD.MOV.U32 R4, RZ, RZ, RZ ;  /* 0x000000ffff047224 */ /* 0x000fe400078e00ff */
[----:B------:R-:W-:-:S05]  /*00b0*/  IMAD.MOV.U32 R8, RZ, RZ, R0 ;  /* 0x000000ffff087224 */ /* 0x000fca00078e0000 */
.L_x_9:
[----:B------:R-:W-:-:S04]  /*00c0*/  IADD3 R7, P1, R3, R8, RZ ;  /* 0x0000000803077210 */ /* 0x000fc80007f3e0ff */
[----:B------:R-:W-:Y:S02]  /*00d0*/  LEA.HI.X.SX32 R10, R8, R5, 0x1, P1 ;  /* 0x00000005080a7211 */ /* 0x000fe400008f0eff */
[----:B------:R-:W-:-:S04]  /*00e0*/  LEA R6, P1, R7, c[0x0][0x170], 0x2 ;  /* 0x00005c0007067a11 */ /* 0x000fc800078210ff */
[----:B------:R-:W-:-:S05]  /*00f0*/  LEA.HI.X R7, R7, c[0x0][0x174], R10, 0x2, P1 ;  /* 0x00005d0007077a11 */ /* 0x000fca00008f140a */
[----:B------:R-:W2:Y:S01]  /*0100*/  LDG.E R9, [R6.64] ;  /* 0x0000000406097981 */ /* 0x000ea2000c1e1900 */
[----:B------:R-:W-:-:S04]  /*0110*/  IADD3 R8, R8, c[0x0][0x0], RZ ;  /* 0x0000000008087a10 */ /* 0x000fc80007ffe0ff */
[----:B------:R-:W-:Y:S02]  /*0120*/  ISETP.GE.AND P2, PT, R8, c[0x0][0x178], PT ;  /* 0x00005e0008007a0c */ /* 0x000fe40003f46270 */
[----:B--2---:R-:W-:-:S13]  /*0130*/  FSETP.GT.FTZ.AND P1, PT, R9, RZ, PT ;  /* 0x000000ff0900720b */ /* 0x004fda0003f34000 */
[----:B------:R-:W-:-:S05]  /*0140*/  @!P1 FADD.FTZ R9, -R9, -RZ ;  /* 0x800000ff09099221 */ /* 0x000fca0000010100 */
[----:B------:R-:W-:-:S04]  /*0150*/  FSETP.GT.FTZ.AND P1, PT, R4, R9, PT ;  /* 0x000000090400720b */ /* 0x000fc80003f34000 */
[----:B------:R-:W-:Y:S01]  /*0160*/  FSEL R4, R9, R4, P1 ;  /* 0x0000000409047208 */ /* 0x000fe20000800000 */
[----:B------:R-:W-:Y:S05]  /*0170*/  @!P2 BRA `(.L_x_9) ;  /* 0xffffff400000a947 */ /* 0x000fea000383ffff */
.L_x_8:
[----:B------:R-:W-:Y:S05]  /*0180*/  BSYNC B0 ;  /* 0x0000000000007941 */ /* 0x000fea0003800000 */
.L_x_7:
[----:B------:R-:W0:Y:S01]  /*0190*/  SHFL.BFLY PT, R7, R4, 0x10, 0x1f ;  /* 0x0e001f0004077f89 */ /* 0x000e2200000e0000 */
[----:B------:R-:W1:Y:S01]  /*01a0*/  I2F.U32 R10, c[0x0][0x0] ;  /* 0x00000000000a7b06 */ /* 0x000e620000201000 */
[----:B------:R-:W-:-:S07]  /*01b0*/  LOP3.LUT P1, R12, R0, 0x1f, RZ, 0xc0, !PT ;  /* 0x0000001f000c7812 */ /* 0x000fce000782c0ff */
[----:B------:R-:W2:Y:S01]  /*01c0*/  I2F.U32 R13, R0 ;  /* 0x00000000000d7306 */ /* 0x000ea20000201000 */
[----:B-1----:R-:W-:Y:S01]  /*01d0*/  FMUL.FTZ R10, R10, 0.03125 ;  /* 0x3d0000000a0a7820 */ /* 0x002fe20000410000 */
[----:B0-----:R-:W-:-:S04]  /*01e0*/  FMNMX.FTZ R7, R7, R4, !PT ;  /* 0x0000000407077209 */ /* 0x001fc80007810000 */
[----:B------:R-:W-:Y:S02]  /*01f0*/  @!P1 SHF.R.U32.HI R4, RZ, 0x3, R0 ;  /* 0x00000003ff049819 */ /* 0x000fe40000011600 */
[----:B--2---:R-:W-:Y:S01]  /*0200*/  FSETP.GT.FTZ.AND P2, PT, R10, R13, PT ;  /* 0x0000000d0a00720b */ /* 0x004fe20003f54000 */
[----:B------:R-:W0:Y:S01]  /*0210*/  SHFL.BFLY PT, R6, R7, 0x8, 0x1f ;  /* 0x0d001f0007067f89 */ /* 0x000e2200000e0000 */
[----:B------:R-:W-:Y:S02]  /*0220*/  @!P1 LOP3.LUT R4, R4, 0x1ffffffc, RZ, 0xc0, !PT ;  /* 0x1ffffffc04049812 */ /* 0x000fe400078ec0ff */
[----:B0-----:R-:W-:-:S05]  /*0230*/  FMNMX.FTZ R6, R7, R6, !PT ;  /* 0x0000000607067209 */ /* 0x001fca0007810000 */
[----:B------:R-:W0:Y:S02]  /*0240*/  SHFL.BFLY PT, R9, R6, 0x4, 0x1f ;  /* 0x0c801f0006097f89 */ /* 0x000e2400000e0000 */
[----:B0-----:R-:W-:Y:S01]  /*0250*/  FMNMX.FTZ R9, R6, R9, !PT ;  /* 0x0000000906097209 */ /* 0x001fe20007810000 */
[----:B------:R-:W-:-:S04]  /*0260*/  IMAD.MOV.U32 R6, RZ, RZ, -0x1f528714 ;  /* 0xe0ad78ecff067424 */ /* 0x000fc800078e00ff */
[----:B------:R-:W0:Y:S02]  /*0270*/  SHFL.BFLY PT, R8, R9, 0x2, 0x1f ;  /* 0x0c401f0009087f89 */ /* 0x000e2400000e0000 */
[----:B0-----:R-:W-:-:S05]  /*0280*/  FMNMX.FTZ R8, R9, R8, !PT ;  /* 0x0000000809087209 */ /* 0x001fca0007810000 */
[----:B------:R-:W0:Y:S02]  /*0290*/  SHFL.BFLY PT, R11, R8, 0x1, 0x1f ;  /* 0x0c201f00080b7f89 */ /* 0x000e2400000e0000 */
[----:B0-----:R-:W-:-:S05]  /*02a0*/  FMNMX.FTZ R13, R8, R11, !PT ;  /* 0x0000000b080d7209 */ /* 0x001fca0007810000 */
[----:B------:R-:W-:Y:S04]  /*02b0*/  @!P1 STS [R4+0x4], R13 ;  /* 0x0000040d04009388 */ /* 0x000fe80000000800 */
[----:B------:R-:W-:Y:S01]  /*02c0*/  BAR.SYNC.DEFER_BLOCKING 0x0 ;  /* 0x0000000000007b1d */ /* 0x000fe20000010000 */
[----:B------:R-:W-:-:S05]  /*02d0*/  ISETP.NE.AND P1, PT, R0, RZ, PT ;  /* 0x000000ff0000720c */ /* 0x000fca0003f25270 */
[----:B------:R-:W0:Y:S04]  /*02e0*/  @P2 LDS R6, [R12.X4+0x4] ;  /* 0x000004000c062984 */ /* 0x000e280000004800 */
[----:B0-----:R-:W0:Y:S02]  /*02f0*/  SHFL.BFLY PT, R7, R6, 0x10, 0x1f ;  /* 0x0e001f0006077f89 */ /* 0x001e2400000e0000 */
[----:B0-----:R-:W-:-:S05]  /*0300*/  FMNMX.FTZ R8, R7, R6, !PT ;  /* 0x0000000607087209 */ /* 0x001fca0007810000 */
[----:B------:R-:W0:Y:S02]  /*0310*/  SHFL.BFLY PT, R7, R8, 0x8, 0x1f ;  /* 0x0d001f0008077f89 */ /* 0x000e2400000e0000 */
[----:B0-----:R-:W-:-:S05]  /*0320*/  FMNMX.FTZ R9, R8, R7, !PT ;  /* 0x0000000708097209 */ /* 0x001fca0007810000 */
[----:B------:R-:W0:Y:S02]  /*0330*/  SHFL.BFLY PT, R10, R9, 0x4, 0x1f ;  /* 0x0c801f00090a7f89 */ /* 0x000e2400000e0000 */
[----:B0-----:R-:W-:-:S05]  /*0340*/  FMNMX.FTZ R10, R9, R10, !PT ;  /* 0x0000000a090a7209 */ /* 0x001fca0007810000 */
[----:B------:R-:W0:Y:S02]  /*0350*/  SHFL.BFLY PT, R7, R10, 0x2, 0x1f ;  /* 0x0c401f000a077f89 */ /* 0x000e2400000e0000 */
[----:B0-----:R-:W-:Y:S01]  /*0360*/  FMNMX.FTZ R11, R10, R7, !PT ;  /* 0x000000070a0b7209 */ /* 0x001fe20007810000 */
[----:B------:R-:W-:-:S04]  /*0370*/  IMAD.MOV.U32 R7, RZ, RZ, 0x4 ;  /* 0x00000004ff077424 */ /* 0x000fc800078e00ff */
[----:B------:R-:W0:Y:S01]  /*0380*/  SHFL.BFLY PT, R4, R11, 0x1, 0x1f ;  /* 0x0c201f000b047f89 */ /* 0x000e2200000e0000 */
[----:B------:R-:W-:Y:S01]  /*0390*/  IMAD.WIDE R6, R2, R7, c[0x0][0x168] ;  /* 0x00005a0002067625 */ /* 0x000fe200078e0207 */
[----:B0-----:R-:W-:-:S05]  /*03a0*/  FMNMX.FTZ R4, R11, R4, !PT ;  /* 0x000000040b047209 */ /* 0x001fca0007810000 */
[----:B------:R-:W-:Y:S01]  /*03b0*/  @!P1 FMUL.FTZ R13, R4, 0.0078740157186985015869 ;  /* 0x3c010204040d9820 */ /* 0x000fe20000410000 */
[----:B------:R0:W-:Y:S04]  /*03c0*/  @!P1 STS [RZ], R4 ;  /* 0x00000004ff009388 */ /* 0x0001e80000000800 */
[----:B------:R0:W-:Y:S04]  /*03d0*/  @!P1 STG.E [R6.64], R13 ;  /* 0x0000000d06009986 */ /* 0x0001e8000c101904 */
[----:B------:R-:W-:Y:S06]  /*03e0*/  BAR.SYNC.DEFER_BLOCKING 0x0 ;  /* 0x0000000000007b1d */ /* 0x000fec0000010000 */
[----:B------:R-:W-:Y:S05]  /*03f0*/  @P0 EXIT ;  /* 0x000000000000094d */ /* 0x000fea0003800000 */
[----:B0-----:R-:W0:Y:S02]  /*0400*/  LDS R2, [RZ] ;  /* 0x00000000ff027984 */ /* 0x001e240000000800 */
[----:B0-----:R0:W1:Y:S02]  /*0410*/  MUFU.RCP R13, R2 ;  /* 0x00000002000d7308 */ /* 0x0010640000001000 */
.L_x_10:
[----:B0-----:R-:W-:-:S04]  /*0420*/  IADD3 R8, P0, R3, R0, RZ ;  /* 0x0000000003087210 */ /* 0x001fc80007f1e0ff */
[----:B------:R-:W-:Y:S02]  /*0430*/  LEA.HI.X.SX32 R9, R0, R5, 0x1, P0 ;  /* 0x0000000500097211 */ /* 0x000fe400000f0eff */
[----:B------:R-:W-:-:S04]  /*0440*/  LEA R6, P0, R8, c[0x0][0x170], 0x2 ;  /* 0x00005c0008067a11 */ /* 0x000fc800078010ff */
[----:B------:R-:W-:-:S05]  /*0450*/  LEA.HI.X R7, R8, c[0x0][0x174], R9, 0x2, P0 ;  /* 0x00005d0008077a11 */ /* 0x000fca00000f1409 */
[----:B------:R-:W2:Y:S01]  /*0460*/  LDG.E R6, [R6.64] ;  /* 0x0000000406067981 */ /* 0x000ea2000c1e1900 */
[----:B------:R-:W-:Y:S02]  /*0470*/  IADD3 R8, P0, R8, c[0x0][0x160], RZ ;  /* 0x0000580008087a10 */ /* 0x000fe40007f1e0ff */
[----:B------:R-:W-:Y:S02]  /*0480*/  IADD3 R0, R0, c[0x0][0x0], RZ ;  /* 0x0000000000007a10 */ /* 0x000fe40007ffe0ff */
[----:B------:R-:W-:Y:S02]  /*0490*/  IADD3.X R9, R9, c[0x0][0x164], RZ, P0, !PT ;  /* 0x0000590009097a10 */ /* 0x000fe400007fe4ff */
[----:B------:R-:W-:Y:S01]  /*04a0*/  ISETP.GE.AND P0, PT, R0, c[0x0][0x178], PT ;  /* 0x00005e0000007a0c */ /* 0x000fe20003f06270 */
[----:B0-2---:R-:W-:-:S04]  /*04b0*/  FMUL.FTZ R2, R6, 127 ;  /* 0x42fe000006027820 */ /* 0x005fc80000410000 */
[----:B-1----:R-:W-:-:S04]  /*04c0*/  FMUL.FTZ R2, R2, R13 ;  /* 0x0000000d02027220 */ /* 0x002fc80000410000 */
[----:B------:R-:W0:Y:S02]  /*04d0*/  F2I.S8.NTZ R11, R2 ;  /* 0x00000002000b7305 */ /* 0x000e240000202100 */
[----:B0-----:R0:W-:Y:S02]  /*04e0*/  STG.E.U8 [R8.64], R11 ;  /* 0x0000000b08007986 */ /* 0x0011e4000c101104 */
[----:B------:R-:W-:Y:S05]  /*04f0*/  @!P0 BRA `(.L_x_10) ;  /* 0xffffff2000008947 */ /* 0x000fea000383ffff */
[----:B------:R-:W-:Y:S05]  /*0500*/  EXIT ;  /* 0x000000000000794d */ /* 0x000fea0003800000 */
.L_x_11:
        /* <DEDUP_REMOVED lines=15> */
.L_x_23:


//--------------------- .text._ZN17fastertransformer32ldn_calibrate_weight_per_channelI6__halfEEvPfPKT_ii --------------------------
	.section	.text._ZN17fastertransformer32ldn_calibrate_weight_per_channelI6__halfEEvPfPKT_ii,"ax",@progbits
	.sectioninfo	@"SHI_REGISTERS=14"
	.align	128
        .global         _ZN17fastertransformer32ldn_calibrate_weight_per_channelI6__halfEEvPfPKT_ii
        .type           _ZN17fastertransformer32ldn_calibrate_weight_per_channelI6__halfEEvPfPKT_ii,@function
        .size           _ZN17fastertransformer32ldn_calibrate_weight_per_channelI6__halfEEvPfPKT_ii,(.L_x_24 - _ZN17fastertransformer32ldn_calibrate_weight_per_channelI6__halfEEvPfPKT_ii)
        .other          _ZN17fastertransformer32ldn_calibrate_weight_per_channelI6__halfEEvPfPKT_ii,@"STO_CUDA_ENTRY STV_DEFAULT"
_ZN17fastertransformer32ldn_calibrate_weight_per_channelI6__halfEEvPfPKT_ii:
.text._ZN17fastertransformer32ldn_calibrate_weight_per_channelI6__halfEEvPfPKT_ii:
[----:B------:R-:W-:Y:S02]  /*0000*/  IMAD.MOV.U32 R1, RZ, RZ, c[0x0][0x28] ;  /* 0x00000a00ff017624 */ /* 0x000fe400078e00ff */
[----:B------:R-:W0:Y:S01]  /*0010*/  S2R R0, SR_TID.X ;  /* 0x0000000000007919 */ /* 0x000e220000002100 */
[----:B------:R-:W-:Y:S01]  /*0020*/  ULDC.64 UR4, c[0x0][0x118] ;  /* 0x0000460000047ab9 */ /* 0x000fe20000000a00 */
[----:B------:R-:W-:Y:S01]  /*0030*/  BSSY B0, `(.L_x_12) ;  /* 0x0000011000007945 */ /* 0x000fe20003800000 */
[----:B------:R-:W-:Y:S01]  /*0040*/  IMAD.MOV.U32 R3, RZ, RZ, RZ ;  /* 0x000000ffff037224 */ /* 0x000fe200078e00ff */
[----:B------:R-:W1:Y:S01]  /*0050*/  S2R R2, SR_CTAID.X ;  /* 0x0000000000027919 */ /* 0x000e620000002500 */
[----:B0-----:R-:W-:-:S13]  /*0060*/  ISETP.GE.AND P0, PT, R0, c[0x0][0x170], PT ;  /* 0x00005c0000007a0c */ /* 0x001fda0003f06270 */
[----:B------:R-:W-:Y:S05]  /*0070*/  @P0 BRA `(.L_x_13) ;  /* 0x000000c000000947 */ /* 0x000fea0003800000 */
[----:B-1----:R-:W-:Y:S02]  /*0080*/  IMAD.MOV.U32 R3, RZ, RZ, RZ ;  /* 0x000000ffff037224 */ /* 0x002fe400078e00ff */
[----:B------:R-:W-:Y:S02]  /*0090*/  IMAD.MOV.U32 R7, RZ, RZ, R0 ;  /* 0x000000ffff077224 */ /* 0x000fe400078e0000 */
.L_x_14:
[----:B------:R-:W-:Y:S02]  /*00a0*/  IMAD.MOV.U32 R5, RZ, RZ, 0x2 ;  /* 0x00000002ff057424 */ /* 0x000fe400078e00ff */
[----:B------:R-:W-:-:S04]  /*00b0*/  IMAD R4, R7, c[0x0][0x174], R2 ;  /* 0x00005d0007047a24 */ /* 0x000fc800078e0202 */
[----:B------:R-:W-:-:S06]  /*00c0*/  IMAD.WIDE R4, R4, R5, c[0x0][0x168] ;  /* 0x00005a0004047625 */ /* 0x000fcc00078e0205 */
[----:B------:R-:W2:Y:S01]  /*00d0*/  LDG.E.U16 R4, [R4.64] ;  /* 0x0000000404047981 */ /* 0x000ea2000c1e1500 */
[----:B------:R-:W-:-:S04]  /*00e0*/  IADD3 R7, R7, c[0x0][0x0], RZ ;  /* 0x0000000007077a10 */ /* 0x000fc80007ffe0ff */
[----:B------:R-:W-:Y:S01]  /*00f0*/  ISETP.GE.AND P1, PT, R7, c[0x0][0x170], PT ;  /* 0x00005c0007007a0c */ /* 0x000fe20003f26270 */
[----:B--2---:R-:W-:-:S05]  /*0100*/  HADD2.F32 R6, -RZ, R4.H0_H0 ;  /* 0x20000004ff067230 */ /* 0x004fca0000004100 */
[----:B------:R-:W-:-:S13]  /*0110*/  FSETP.GEU.FTZ.AND P0, PT, R3, |R6|, PT ;  /* 0x400000060300720b */ /* 0x000fda0003f1e000 */
[----:B------:R-:W-:Y:S01]  /*0120*/  @!P0 FADD.FTZ R3, |R6|, -RZ ;  /* 0x800000ff06038221 */ /* 0x000fe20000010200 */
[----:B------:R-:W-:Y:S05]  /*0130*/  @!P1 BRA `(.L_x_14) ;  /* 0xffffff6000009947 */ /* 0x000fea000383ffff */
.L_x_13:
[----:B-1----:R-:W-:Y:S05]  /*0140*/  BSYNC B0 ;  /* 0x0000000000007941 */ /* 0x002fea0003800000 */
.L_x_12:
[----:B------:R-:W0:Y:S01]  /*0150*/  SHFL.BFLY PT, R4, R3, 0x10, 0x1f ;  /* 0x0e001f0003047f89 */ /* 0x000e2200000e0000 */
[----:B------:R-:W1:Y:S08]  /*0160*/  I2F.U32 R9, c[0x0][0x0] ;  /* 0x0000000000097b06 */ /* 0x000e700000201000 */
[----:B------:R-:W2:Y:S01]  /*0170*/  I2F.U32 R10, R0 ;  /* 0x00000000000a7306 */ /* 0x000ea20000201000 */
[----:B-1----:R-:W-:Y:S01]  /*0180*/  FMUL.FTZ R9, R9, 0.03125 ;  /* 0x3d00000009097820 */ /* 0x002fe20000410000 */
[----:B0-----:R-:W-:-:S02]  /*0190*/  FMNMX.FTZ R4, R4, R3, !PT ;  /* 0x0000000304047209 */ /* 0x001fc40007810000 */
[----:B------:R-:W-:Y:S02]  /*01a0*/  LOP3.LUT P0, R3, R0, 0x1f, RZ, 0xc0, !PT ;  /* 0x0000001f00037812 */ /* 0x000fe4000780c0ff */
[----:B--2---:R-:W-:Y:S01]  /*01b0*/  FSETP.GT.FTZ.AND P1, PT, R9, R10, PT ;  /* 0x0000000a0900720b */ /* 0x004fe20003f34000 */
[----:B------:R-:W0:Y:S02]  /*01c0*/  SHFL.BFLY PT, R5, R4, 0x8, 0x1f ;  /* 0x0d001f0004057f89 */ /* 0x000e2400000e0000 */
[----:B0-----:R-:W-:-:S08]  /*01d0*/  FMNMX.FTZ R5, R4, R5, !PT ;  /* 0x0000000504057209 */ /* 0x001fd00007810000 */
[----:B------:R-:W-:Y:S01]  /*01e0*/  @!P0 SHF.R.U32.HI R4, RZ, 0x3, R0 ;  /* 0x00000003ff048819 */ /* 0x000fe20000011600 */
[----:B------:R-:W0:Y:S03]  /*01f0*/  SHFL.BFLY PT, R6, R5, 0x4, 0x1f ;  /* 0x0c801f0005067f89 */ /* 0x000e2600000e0000 */
[----:B------:R-:W-:Y:S02]  /*0200*/  @!P0 LOP3.LUT R4, R4, 0x1ffffffc, RZ, 0xc0, !PT ;  /* 0x1ffffffc04048812 */ /* 0x000fe400078ec0ff */
[----:B0-----:R-:W-:Y:S01]  /*0210*/  FMNMX.FTZ R6, R5, R6, !PT ;  /* 0x0000000605067209 */ /* 0x001fe20007810000 */
[----:B------:R-:W-:-:S04]  /*0220*/  IMAD.MOV.U32 R5, RZ, RZ, -0x1f528714 ;  /* 0xe0ad78ecff057424 */ /* 0x000fc800078e00ff */
[----:B------:R-:W0:Y:S02]  /*0230*/  SHFL.BFLY PT, R7, R6, 0x2, 0x1f ;  /* 0x0c401f0006077f89 */ /* 0x000e2400000e0000 */
[----:B0-----:R-:W-:-:S05]  /*0240*/  FMNMX.FTZ R7, R6, R7, !PT ;  /* 0x0000000706077209 */ /* 0x001fca0007810000 */
[----:B------:R-:W0:Y:S02]  /*0250*/  SHFL.BFLY PT, R8, R7, 0x1, 0x1f ;  /* 0x0c201f0007087f89 */ /* 0x000e2400000e0000 */
[----:B0-----:R-:W-:-:S05]  /*0260*/  FMNMX.FTZ R11, R7, R8, !PT ;  /* 0x00000008070b7209 */ /* 0x001fca0007810000 */
[----:B------:R-:W-:Y:S04]  /*0270*/  @!P0 STS [R4], R11 ;  /* 0x0000000b04008388 */ /* 0x000fe80000000800 */
[----:B------:R-:W-:Y:S01]  /*0280*/  BAR.SYNC.DEFER_BLOCKING 0x0 ;  /* 0x0000000000007b1d */ /* 0x000fe20000010000 */
[----:B------:R-:W-:-:S05]  /*0290*/  ISETP.NE.AND P0, PT, R0, RZ, PT ;  /* 0x000000ff0000720c */ /* 0x000fca0003f05270 */
[----:B------:R0:W1:Y:S02]  /*02a0*/  @P1 LDS R5, [R3.X4] ;  /* 0x0000000003051984 */ /* 0x0000640000004800 */
[----:B0-----:R-:W-:-:S04]  /*02b0*/  IMAD.MOV.U32 R3, RZ, RZ, 0x4 ;  /* 0x00000004ff037424 */ /* 0x001fc800078e00ff */
[----:B------:R-:W-:Y:S01]  /*02c0*/  IMAD.WIDE R2, R2, R3, c[0x0][0x160] ;  /* 0x0000580002027625 */ /* 0x000fe200078e0203 */
        /* <DEDUP_REMOVED lines=10> */
[----:B------:R-:W-:Y:S06]  /*0370*/  @P0 EXIT ;  /* 0x000000000000094d */ /* 0x000fec0003800000 */
[----:B------:R-:W-:-:S05]  /*0380*/  FMUL.FTZ R5, R4, 0.0078740157186985015869 ;  /* 0x3c01020404057820 */ /* 0x000fca0000410000 */
[----:B------:R-:W-:Y:S01]  /*0390*/  STG.E [R2.64], R5 ;  /* 0x0000000502007986 */ /* 0x000fe2000c101904 */
[----:B------:R-:W-:Y:S05]  /*03a0*/  EXIT ;  /* 0x000000000000794d */ /* 0x000fea0003800000 */
.L_x_15:
        /* <DEDUP_REMOVED lines=13> */
.L_x_24:


//--------------------- .text._ZN17fastertransformer32ldn_calibrate_weight_per_channelIfEEvPfPKT_ii --------------------------
	.section	.text._ZN17fastertransformer32ldn_calibrate_weight_per_channelIfEEvPfPKT_ii,"ax",@progbits
	.sectioninfo	@"SHI_REGISTERS=15"
	.align	128
        .global         _ZN17fastertransformer32ldn_calibrate_weight_per_channelIfEEvPfPKT_ii
        .type           _ZN17fastertransformer32ldn_calibrate_weight_per_channelIfEEvPfPKT_ii,@function
        .size           _ZN17fastertransformer32ldn_calibrate_weight_per_channelIfEEvPfPKT_ii,(.L_x_25 - _ZN17fastertransformer32ldn_calibrate_weight_per_channelIfEEvPfPKT_ii)
        .other          _ZN17fastertransformer32ldn_calibrate_weight_per_channelIfEEvPfPKT_ii,@"STO_CUDA_ENTRY STV_DEFAULT"
_ZN17fastertransformer32ldn_calibrate_weight_per_channelIfEEvPfPKT_ii:
.text._ZN17fastertransformer32ldn_calibrate_weight_per_channelIfEEvPfPKT_ii:
[----:B------:R-:W-:Y:S02]  /*0000*/  IMAD.MOV.U32 R1, RZ, RZ, c[0x0][0x28] ;  /* 0x00000a00ff017624 */ /* 0x000fe400078e00ff */
[----:B------:R-:W0:Y:S01]  /*0010*/  S2R R0, SR_TID.X ;  /* 0x0000000000007919 */ /* 0x000e220000002100 */
[----:B------:R-:W-:Y:S01]  /*0020*/  ULDC.64 UR4, c[0x0][0x118] ;  /* 0x0000460000047ab9 */ /* 0x000fe20000000a00 */
[----:B------:R-:W-:Y:S01]  /*0030*/  BSSY B0, `(.L_x_16) ;  /* 0x0000010000007945 */ /* 0x000fe20003800000 */
[----:B------:R-:W-:Y:S01]  /*0040*/  IMAD.MOV.U32 R2, RZ, RZ, 0x4 ;  /* 0x00000004ff027424 */ /* 0x000fe200078e00ff */
[----:B------:R-:W1:Y:S01]  /*0050*/  S2R R3, SR_CTAID.X ;  /* 0x0000000000037919 */ /* 0x000e620000002500 */
[----:B------:R-:W-:Y:S01]  /*0060*/  IMAD.MOV.U32 R6, RZ, RZ, RZ ;  /* 0x000000ffff067224 */ /* 0x000fe200078e00ff */
[----:B0-----:R-:W-:-:S13]  /*0070*/  ISETP.GE.AND P0, PT, R0, c[0x0][0x170], PT ;  /* 0x00005c0000007a0c */ /* 0x001fda0003f06270 */
[----:B------:R-:W-:Y:S05]  /*0080*/  @P0 BRA `(.L_x_17) ;  /* 0x000000a000000947 */ /* 0x000fea0003800000 */
[----:B-1----:R-:W-:Y:S02]  /*0090*/  IMAD.MOV.U32 R6, RZ, RZ, RZ ;  /* 0x000000ffff067224 */ /* 0x002fe400078e00ff */
[----:B------:R-:W-:-:S04]  /*00a0*/  IMAD.MOV.U32 R8, RZ, RZ, R0 ;  /* 0x000000ffff087224 */ /* 0x000fc800078e0000 */
.L_x_18:
[----:B------:R-:W-:-:S04]  /*00b0*/  IMAD R5, R8, c[0x0][0x174], R3 ;  /* 0x00005d0008057a24 */ /* 0x000fc800078e0203 */
[----:B------:R-:W-:-:S06]  /*00c0*/  IMAD.WIDE R4, R5, R2, c[0x0][0x168] ;  /* 0x00005a0005047625 */ /* 0x000fcc00078e0202 */
[----:B------:R-:W2:Y:S01]  /*00d0*/  LDG.E R5, [R4.64] ;  /* 0x0000000404057981 */ /* 0x000ea2000c1e1900 */
[----:B------:R-:W-:-:S04]  /*00e0*/  IADD3 R8, R8, c[0x0][0x0], RZ ;  /* 0x0000000008087a10 */ /* 0x000fc80007ffe0ff */
[----:B------:R-:W-:Y:S02]  /*00f0*/  ISETP.GE.AND P1, PT, R8, c[0x0][0x170], PT ;  /* 0x00005c0008007a0c */ /* 0x000fe40003f26270 */
[----:B--2---:R-:W-:-:S13]  /*0100*/  FSETP.GEU.FTZ.AND P0, PT, R6, |R5|, PT ;  /* 0x400000050600720b */ /* 0x004fda0003f1e000 */
[----:B------:R-:W-:Y:S01]  /*0110*/  @!P0 FADD.FTZ R6, |R5|, -RZ ;  /* 0x800000ff05068221 */ /* 0x000fe20000010200 */
[----:B------:R-:W-:Y:S05]  /*0120*/  @!P1 BRA `(.L_x_18) ;  /* 0xffffff8000009947 */ /* 0x000fea000383ffff */
.L_x_17:
[----:B-1----:R-:W-:Y:S05]  /*0130*/  BSYNC B0 ;  /* 0x0000000000007941 */ /* 0x002fea0003800000 */
.L_x_16:
[----:B------:R-:W0:Y:S01]  /*0140*/  SHFL.BFLY PT, R5, R6, 0x10, 0x1f ;  /* 0x0e001f0006057f89 */ /* 0x000e2200000e0000 */
[----:B------:R-:W1:Y:S01]  /*0150*/  I2F.U32 R10, c[0x0][0x0] ;  /* 0x00000000000a7b06 */ /* 0x000e620000201000 */
[----:B------:R-:W-:-:S07]  /*0160*/  IMAD.WIDE R2, R3, R2, c[0x0][0x160] ;  /* 0x0000580003027625 */ /* 0x000fce00078e0202 */
[----:B------:R-:W2:Y:S01]  /*0170*/  I2F.U32 R11, R0 ;  /* 0x00000000000b7306 */ /* 0x000ea20000201000 */
[----:B-1----:R-:W-:Y:S01]  /*0180*/  FMUL.FTZ R10, R10, 0.03125 ;  /* 0x3d0000000a0a7820 */ /* 0x002fe20000410000 */
[----:B0-----:R-:W-:Y:S02]  /*0190*/  FMNMX.FTZ R5, R5, R6, !PT ;  /* 0x0000000605057209 */ /* 0x001fe40007810000 */
        /* <DEDUP_REMOVED lines=16> */
[----:B------:R-:W0:Y:S04]  /*02a0*/  @P1 LDS R4, [R6.X4] ;  /* 0x0000000006041984 */ /* 0x000e280000004800 */
[----:B0-----:R-:W0:Y:S02]  /*02b0*/  SHFL.BFLY PT, R7, R4, 0x10, 0x1f ;  /* 0x0e001f0004077f89 */ /* 0x001e2400000e0000 */
        /* <DEDUP_REMOVED lines=13> */
.L_x_19:
        /* <DEDUP_REMOVED lines=15> */
.L_x_25:


//--------------------- .nv.global.init           --------------------------
	.section	.nv.global.init,"aw",@progbits
	.align	4
.nv.global.init:
	.type		mrg32k3aM1SubSeq,@object
	.size		mrg32k3aM1SubSeq,(mrg32k3aM2SubSeq - mrg32k3aM1SubSeq)
mrg32k3aM1SubSeq:
        /*0000*/ 	.byte	0x0b, 0xcc, 0xee, 0x04, 0x73, 0x29, 0x8b, 0x6f, 0xf6, 0x53, 0x03, 0xf6, 0x23, 0xf6, 0xea, 0xda
        /* <DEDUP_REMOVED lines=125> */
	.type		mrg32k3aM2SubSeq,@object
	.size		mrg32k3aM2SubSeq,(mrg32k3aM1 - mrg32k3aM2SubSeq)
mrg32k3aM2SubSeq:
        /* <DEDUP_REMOVED lines=126> */
	.type		mrg32k3aM1,@object
	.size		mrg32k3aM1,(mrg32k3aM1Seq - mrg32k3aM1)
mrg32k3aM1:
        /* <DEDUP_REMOVED lines=144> */
	.type		mrg32k3aM1Seq,@object
	.size		mrg32k3aM1Seq,(mrg32k3aM2 - mrg32k3aM1Seq)
mrg32k3aM1Seq:
        /* <DEDUP_REMOVED lines=144> */
	.type		mrg32k3aM2,@object
	.size		mrg32k3aM2,(mrg32k3aM2Seq - mrg32k3aM2)
mrg32k3aM2:
        /* <DEDUP_REMOVED lines=144> */
	.type		mrg32k3aM2Seq,@object
	.size		mrg32k3aM2Seq,(precalc_xorwow_matrix - mrg32k3aM2Seq)
mrg32k3aM2Seq:
        /* <DEDUP_REMOVED lines=144> */
	.type		precalc_xorwow_matrix,@object
	.size		precalc_xorwow_matrix,(precalc_xorwow_offset_matrix - precalc_xorwow_matrix)
precalc_xorwow_matrix:
        /* <DEDUP_REMOVED lines=6400> */
	.type		precalc_xorwow_offset_matrix,@object
	.size		precalc_xorwow_offset_matrix,(.L_1 - precalc_xorwow_offset_matrix)
precalc_xorwow_offset_matrix:
        /* <DEDUP_REMOVED lines=6400> */
.L_1:


//--------------------- .nv.shared._ZN17fastertransformer41ldn_transpose_quantize_weight_per_channelI6__halfEEvPaPKfPKT_ii --------------------------
	.section	.nv.shared._ZN17fastertransformer41ldn_transpose_quantize_weight_per_channelI6__halfEEvPaPKfPKT_ii,"aw",@nobits
	.sectionflags	@""
	.align	2
.nv.shared._ZN17fastertransformer41ldn_transpose_quantize_weight_per_channelI6__halfEEvPaPKfPKT_ii:
	.zero		2112


//--------------------- .nv.global                --------------------------
	.section	.nv.global,"aw",@nobits
.nv.global:
	.type		_ZN72_INTERNAL_cb73566d_36_calibrate_quantize_weight_kernels_cu_25fb83d6_31224cuda3std6ranges3__45__cpo9iter_moveE,@object
	.size		_ZN72_INTERNAL_cb73566d_36_calibrate_quantize_weight_kernels_cu_25fb83d6_31224cuda3std6ranges3__45__cpo9iter_moveE,(_ZN72_INTERNAL_cb73566d_36_calibrate_quantize_weight_kernels_cu_25fb83d6_31224cuda3std3__474_GLOBAL__N__cb73566d_36_calibrate_quantize_weight_kernels_cu_25fb83d6_31226ignoreE - _ZN72_INTERNAL_cb73566d_36_calibrate_quantize_weight_kernels_cu_25fb83d6_31224cuda3std6ranges3__45__cpo9iter_moveE)
_ZN72_INTERNAL_cb73566d_36_calibrate_quantize_weight_kernels_cu_25fb83d6_31224cuda3std6ranges3__45__cpo9iter_moveE:
	.zero		1
	.type		_ZN72_INTERNAL_cb73566d_36_calibrate_quantize_weight_kernels_cu_25fb83d6_31224cuda3std3__474_GLOBAL__N__cb73566d_36_calibrate_quantize_weight_kernels_cu_25fb83d6_31226ignoreE,@object
	.size		_ZN72_INTERNAL_cb73566d_36_calibrate_quantize_weight_kernels_cu_25fb83d6_31224cuda3std3__474_GLOBAL__N__cb73566d_36_calibrate_quantize_weight_kernels_cu_25fb83d6_31226ignoreE,(_ZN72_INTERNAL_cb73566d_36_calibrate_quantize_weight_kernels_cu_25fb83d6_31224cuda3std3__45__cpo4cendE - _ZN72_INTERNAL_cb73566d_36_calibrate_quantize_weight_kernels_cu_25fb83d6_31224cuda3std3__474_GLOBAL__N__cb73566d_36_calibrate_quantize_weight_kernels_cu_25fb83d6_31226ignoreE)
_ZN72_INTERNAL_cb73566d_36_calibrate_quantize_weight_kernels_cu_25fb83d6_31224cuda3std3__474_GLOBAL__N__cb73566d_36_calibrate_quantize_weight_kernels_cu_25fb83d6_31226ignoreE:
	.zero		1
	.type		_ZN72_INTERNAL_cb73566d_36_calibrate_quantize_weight_kernels_cu_25fb83d6_31224cuda3std3__45__cpo4cendE,@object
	.size		_ZN72_INTERNAL_cb73566d_36_calibrate_quantize_weight_kernels_cu_25fb83d6_31224cuda3std3__45__cpo4cendE,(_ZN72_INTERNAL_cb73566d_36_calibrate_quantize_weight_kernels_cu_25fb83d6_31224cuda3std3__45__cpo3endE - _ZN72_INTERNAL_cb73566d_36_calibrate_quantize_weight_kernels_cu_25fb83d6_31224cuda3std3__45__cpo4cendE)
_ZN72_INTERNAL_cb73566d_36_calibrate_quantize_weight_kernels_cu_25fb83d6_31224cuda3std3__45__cpo4cendE:
	.zero		1
	.type		_ZN72_INTERNAL_cb73566d_36_calibrate_quantize_weight_kernels_cu_25fb83d6_31224cuda3std3__45__cpo3endE,@object
	.size		_ZN72_INTERNAL_cb73566d_36_calibrate_quantize_weight_kernels_cu_25fb83d6_31224cuda3std3__45__cpo3endE,(_ZN72_INTERNAL_cb73566d_36_calibrate_quantize_weight_kernels_cu_25fb83d6_31224cuda3std3__48in_placeE - _ZN72_INTERNAL_cb73566d_36_calibrate_quantize_weight_kernels_cu_25fb83d6_31224cuda3std3__45__cpo3endE)
_ZN72_INTERNAL_cb73566d_36_calibrate_quantize_weight_kernels_cu_25fb83d6_31224cuda3std3__45__cpo3endE:
	.zero		1
	.type		_ZN72_INTERNAL_cb73566d_36_calibrate_quantize_weight_kernels_cu_25fb83d6_31224cuda3std3__48in_placeE,@object
	.size		_ZN72_INTERNAL_cb73566d_36_calibrate_quantize_weight_kernels_cu_25fb83d6_31224cuda3std3__48in_placeE,(_ZN72_INTERNAL_cb73566d_36_calibrate_quantize_weight_kernels_cu_25fb83d6_31224cuda3std6ranges3__45__cpo7advanceE - _ZN72_INTERNAL_cb73566d_36_calibrate_quantize_weight_kernels_cu_25fb83d6_31224cuda3std3__48in_placeE)
_ZN72_INTERNAL_cb73566d_36_calibrate_quantize_weight_kernels_cu_25fb83d6_31224cuda3std3__48in_placeE:
	.zero		1
	.type		_ZN72_INTERNAL_cb73566d_36_calibrate_quantize_weight_kernels_cu_25fb83d6_31224cuda3std6ranges3__45__cpo7advanceE,@object
	.size		_ZN72_INTERNAL_cb73566d_36_calibrate_quantize_weight_kernels_cu_25fb83d6_31224cuda3std6ranges3__45__cpo7advanceE,(_ZN72_INTERNAL_cb73566d_36_calibrate_quantize_weight_kernels_cu_25fb83d6_31224cuda3std3__45__cpo5beginE - _ZN72_INTERNAL_cb73566d_36_calibrate_quantize_weight_kernels_cu_25fb83d6_31224cuda3std6ranges3__45__cpo7advanceE)
_ZN72_INTERNAL_cb73566d_36_calibrate_quantize_weight_kernels_cu_25fb83d6_31224cuda3std6ranges3__45__cpo7advanceE:
	.zero		1
	.type		_ZN72_INTERNAL_cb73566d_36_calibrate_quantize_weight_kernels_cu_25fb83d6_31224cuda3std3__45__cpo5beginE,@object
	.size		_ZN72_INTERNAL_cb73566d_36_calibrate_quantize_weight_kernels_cu_25fb83d6_31224cuda3std3__45__cpo5beginE,(_ZN72_INTERNAL_cb73566d_36_calibrate_quantize_weight_kernels_cu_25fb83d6_31224cuda3std3__419piecewise_constructE - _ZN72_INTERNAL_cb73566d_36_calibrate_quantize_weight_kernels_cu_25fb83d6_31224cuda3std3__45__cpo5beginE)
_ZN72_INTERNAL_cb73566d_36_calibrate_quantize_weight_kernels_cu_25fb83d6_31224cuda3std3__45__cpo5beginE:
	.zero		1
	.type		_ZN72_INTERNAL_cb73566d_36_calibrate_quantize_weight_kernels_cu_25fb83d6_31224cuda3std3__419piecewise_constructE,@object
	.size		_ZN72_INTERNAL_cb73566d_36_calibrate_quantize_weight_kernels_cu_25fb83d6_31224cuda3std3__419piecewise_constructE,(_ZN72_INTERNAL_cb73566d_36_calibrate_quantize_weight_kernels_cu_25fb83d6_31224cuda3std3__45__cpo6cbeginE - _ZN72_INTERNAL_cb73566d_36_calibrate_quantize_weight_kernels_cu_25fb83d6_31224cuda3std3__419piecewise_constructE)
_ZN72_INTERNAL_cb73566d_36_calibrate_quantize_weight_kernels_cu_25fb83d6_31224cuda3std3__419piecewise_constructE:
	.zero		1
	.type		_ZN72_INTERNAL_cb73566d_36_calibrate_quantize_weight_kernels_cu_25fb83d6_31224cuda3std3__45__cpo6cbeginE,@object
	.size		_ZN72_INTERNAL_cb73566d_36_calibrate_quantize_weight_kernels_cu_25fb83d6_31224cuda3std3__45__cpo6cbeginE,(_ZN72_INTERNAL_cb73566d_36_calibrate_quantize_weight_kernels_cu_25fb83d6_31224cuda3std6ranges3__45__cpo4swapE - _ZN72_INTERNAL_cb73566d_36_calibrate_quantize_weight_kernels_cu_25fb83d6_31224cuda3std3__45__cpo6cbeginE)
_ZN72_INTERNAL_cb73566d_36_calibrate_quantize_weight_kernels_cu_25fb83d6_31224cuda3std3__45__cpo6cbeginE:
	.zero		1
	.type		_ZN72_INTERNAL_cb73566d_36_calibrate_quantize_weight_kernels_cu_25fb83d6_31224cuda3std6ranges3__45__cpo4swapE,@object
	.size		_ZN72_INTERNAL_cb73566d_36_calibrate_quantize_weight_kernels_cu_25fb83d6_31224cuda3std6ranges3__45__cpo4swapE,(.L_16 - _ZN72_INTERNAL_cb73566d_36_calibrate_quantize_weight_kernels_cu_25fb83d6_31224cuda3std6ranges3__45__cpo4swapE)
_ZN72_INTERNAL_cb73566d_36_calibrate_quantize_weight_kernels_cu_25fb83d6_31224cuda3std6ranges3__45__cpo4swapE:
	.zero		1
.L_16:


//--------------------- .nv.shared._ZN17fastertransformer41ldn_transpose_quantize_weight_per_channelIfEEvPaPKfPKT_ii --------------------------
	.section	.nv.shared._ZN17fastertransformer41ldn_transpose_quantize_weight_per_channelIfEEvPaPKfPKT_ii,"aw",@nobits
	.sectionflags	@""
	.align	4
.nv.shared._ZN17fastertransformer41ldn_transpose_quantize_weight_per_channelIfEEvPaPKfPKT_ii:
	.zero		4224


//--------------------- .nv.shared._ZN17fastertransformer41ldk_calibrate_quantize_weight_per_channelI6__halfEEvPaPfPKT_i --------------------------
	.section	.nv.shared._ZN17fastertransformer41ldk_calibrate_quantize_weight_per_channelI6__halfEEvPaPfPKT_i,"aw",@nobits
	.sectionflags	@""
	.align	4
.nv.shared._ZN17fastertransformer41ldk_calibrate_quantize_weight_per_channelI6__halfEEvPaPfPKT_i:
	.zero		132


//--------------------- .nv.shared._ZN17fastertransformer41ldk_calibrate_quantize_weight_per_channelIfEEvPaPfPKT_i --------------------------
	.section	.nv.shared._ZN17fastertransformer41ldk_calibrate_quantize_weight_per_channelIfEEvPaPfPKT_i,"aw",@nobits
	.sectionflags	@""
	.align	4
.nv.shared._ZN17fastertransformer41ldk_calibrate_quantize_weight_per_channelIfEEvPaPfPKT_i:
	.zero		132


//--------------------- .nv.shared._ZN17fastertransformer32ldn_calibrate_weight_per_channelI6__halfEEvPfPKT_ii --------------------------
	.section	.nv.shared._ZN17fastertransformer32ldn_calibrate_weight_per_channelI6__halfEEvPfPKT_ii,"aw",@nobits
	.sectionflags	@""
	.align	4
.nv.shared._ZN17fastertransformer32ldn_calibrate_weight_per_channelI6__halfEEvPfPKT_ii:
	.zero		128


//--------------------- .nv.shared._ZN17fastertransformer32ldn_calibrate_weight_per_channelIfEEvPfPKT_ii --------------------------
	.section	.nv.shared._ZN17fastertransformer32ldn_calibrate_weight_per_channelIfEEvPfPKT_ii,"aw",@nobits
	.sectionflags	@""
	.align	4
.nv.shared._ZN17fastertransformer32ldn_calibrate_weight_per_channelIfEEvPfPKT_ii:
	.zero		128
